//
// Generated by NVIDIA NVVM Compiler
//
// Compiler Build ID: CL-36424714
// Cuda compilation tools, release 13.0, V13.0.88
// Based on NVVM 20.0.0
//

.version 9.0
.target sm_100
.address_size 64

	// .globl	_Z13keccak_kernelPhS_S_PmPi
.const .align 8 .b8 keccakf_rndc[192] = {1, 0, 0, 0, 0, 0, 0, 0, 130, 128, 0, 0, 0, 0, 0, 0, 138, 128, 0, 0, 0, 0, 0, 128, 0, 128, 0, 128, 0, 0, 0, 128, 139, 128, 0, 0, 0, 0, 0, 0, 1, 0, 0, 128, 0, 0, 0, 0, 129, 128, 0, 128, 0, 0, 0, 128, 9, 128, 0, 0, 0, 0, 0, 128, 138, 0, 0, 0, 0, 0, 0, 0, 136, 0, 0, 0, 0, 0, 0, 0, 9, 128, 0, 128, 0, 0, 0, 0, 10, 0, 0, 128, 0, 0, 0, 0, 139, 128, 0, 128, 0, 0, 0, 0, 139, 0, 0, 0, 0, 0, 0, 128, 137, 128, 0, 0, 0, 0, 0, 128, 3, 128, 0, 0, 0, 0, 0, 128, 2, 128, 0, 0, 0, 0, 0, 128, 128, 0, 0, 0, 0, 0, 0, 128, 10, 128, 0, 0, 0, 0, 0, 0, 10, 0, 0, 128, 0, 0, 0, 128, 129, 128, 0, 128, 0, 0, 0, 128, 128, 128, 0, 0, 0, 0, 0, 128, 1, 0, 0, 128, 0, 0, 0, 0, 8, 128, 0, 128, 0, 0, 0, 128};
.const .align 4 .b8 keccakf_rotc[96] = {1, 0, 0, 0, 3, 0, 0, 0, 6, 0, 0, 0, 10, 0, 0, 0, 15, 0, 0, 0, 21, 0, 0, 0, 28, 0, 0, 0, 36, 0, 0, 0, 45, 0, 0, 0, 55, 0, 0, 0, 2, 0, 0, 0, 14, 0, 0, 0, 27, 0, 0, 0, 41, 0, 0, 0, 56, 0, 0, 0, 8, 0, 0, 0, 25, 0, 0, 0, 43, 0, 0, 0, 62, 0, 0, 0, 18, 0, 0, 0, 39, 0, 0, 0, 61, 0, 0, 0, 20, 0, 0, 0, 44};
.const .align 4 .b8 keccakf_piln[96] = {10, 0, 0, 0, 7, 0, 0, 0, 11, 0, 0, 0, 17, 0, 0, 0, 18, 0, 0, 0, 3, 0, 0, 0, 5, 0, 0, 0, 16, 0, 0, 0, 8, 0, 0, 0, 21, 0, 0, 0, 24, 0, 0, 0, 4, 0, 0, 0, 15, 0, 0, 0, 23, 0, 0, 0, 19, 0, 0, 0, 13, 0, 0, 0, 12, 0, 0, 0, 2, 0, 0, 0, 20, 0, 0, 0, 14, 0, 0, 0, 22, 0, 0, 0, 9, 0, 0, 0, 6, 0, 0, 0, 1};

.visible .entry _Z13keccak_kernelPhS_S_PmPi(
	.param .u64 .ptr .align 1 _Z13keccak_kernelPhS_S_PmPi_param_0,
	.param .u64 .ptr .align 1 _Z13keccak_kernelPhS_S_PmPi_param_1,
	.param .u64 .ptr .align 1 _Z13keccak_kernelPhS_S_PmPi_param_2,
	.param .u64 .ptr .align 1 _Z13keccak_kernelPhS_S_PmPi_param_3,
	.param .u64 .ptr .align 1 _Z13keccak_kernelPhS_S_PmPi_param_4
)
{
	.local .align 16 .b8 	__local_depot0[240];
	.reg .b64 	%SP;
	.reg .b64 	%SPL;
	.reg .pred 	%p<8>;
	.reg .b16 	%rs<3>;
	.reg .b32 	%r<241>;
	.reg .b64 	%rd<485>;

	mov.u64 	%SPL, __local_depot0;
	ld.param.u64 	%rd90, [_Z13keccak_kernelPhS_S_PmPi_param_0];
	ld.param.u64 	%rd91, [_Z13keccak_kernelPhS_S_PmPi_param_1];
	ld.param.u64 	%rd94, [_Z13keccak_kernelPhS_S_PmPi_param_4];
	cvta.to.global.u64 	%rd1, %rd94;
	add.u64 	%rd2, %SPL, 0;
	add.u64 	%rd3, %SPL, 208;
	mov.u32 	%r11, %ctaid.x;
	mov.u32 	%r12, %ntid.x;
	mov.u32 	%r13, %tid.x;
	mad.lo.s32 	%r14, %r11, %r12, %r13;
	cvt.u64.u32 	%rd4, %r14;
	ld.global.u32 	%r15, [%rd1];
	setp.ne.s32 	%p1, %r15, 0;
	@%p1 bra 	$L__BB0_8;
	cvta.to.global.u64 	%rd101, %rd91;
	cvta.to.global.u64 	%rd102, %rd90;
	shl.b64 	%rd103, %rd4, 5;
	add.s64 	%rd104, %rd102, %rd103;
	ld.global.u8 	%rd105, [%rd104];
	ld.global.u8 	%r17, [%rd104+1];
	ld.global.u8 	%r18, [%rd104+2];
	ld.global.u8 	%r19, [%rd104+3];
	ld.global.u8 	%rd106, [%rd104+4];
	ld.global.u8 	%rd107, [%rd104+5];
	ld.global.u8 	%rd108, [%rd104+6];
	ld.global.u8 	%rd109, [%rd104+8];
	ld.global.u8 	%r20, [%rd104+9];
	ld.global.u8 	%r21, [%rd104+10];
	ld.global.u8 	%r22, [%rd104+11];
	ld.global.u8 	%rd110, [%rd104+12];
	ld.global.u8 	%rd111, [%rd104+13];
	ld.global.u8 	%rd112, [%rd104+14];
	ld.global.u8 	%rd113, [%rd104+16];
	ld.global.u8 	%r23, [%rd104+17];
	ld.global.u8 	%r24, [%rd104+18];
	ld.global.u8 	%r25, [%rd104+19];
	ld.global.u8 	%rd114, [%rd104+20];
	ld.global.u8 	%rd115, [%rd104+21];
	ld.global.u8 	%rd116, [%rd104+22];
	ld.global.u8 	%rd117, [%rd104+24];
	ld.global.u8 	%r26, [%rd104+25];
	ld.global.u8 	%r27, [%rd104+26];
	ld.global.u8 	%r28, [%rd104+27];
	ld.global.u8 	%rd118, [%rd104+28];
	ld.global.u8 	%rd119, [%rd104+29];
	ld.global.u8 	%rd120, [%rd104+30];
	ld.global.u8 	%rd121, [%rd101];
	ld.global.u8 	%r29, [%rd101+1];
	ld.global.u8 	%r30, [%rd101+2];
	ld.global.u8 	%r31, [%rd101+3];
	ld.global.u8 	%rd122, [%rd101+4];
	ld.global.u8 	%rd123, [%rd101+5];
	ld.global.u8 	%rd124, [%rd101+6];
	ld.global.u8 	%rd125, [%rd101+8];
	ld.global.u8 	%r32, [%rd101+9];
	ld.global.u8 	%r33, [%rd101+10];
	ld.global.u8 	%r34, [%rd101+11];
	ld.global.u8 	%rd126, [%rd101+12];
	ld.global.u8 	%rd127, [%rd101+13];
	ld.global.u8 	%rd128, [%rd101+14];
	ld.global.u8 	%rd129, [%rd101+16];
	ld.global.u8 	%r35, [%rd101+17];
	ld.global.u8 	%r36, [%rd101+18];
	ld.global.u8 	%r37, [%rd101+19];
	ld.global.u8 	%rd130, [%rd101+20];
	ld.global.u8 	%rd131, [%rd101+21];
	ld.global.u8 	%rd132, [%rd101+22];
	ld.global.u8 	%rd133, [%rd101+24];
	ld.global.u8 	%r38, [%rd101+25];
	ld.global.u8 	%r39, [%rd101+26];
	ld.global.u8 	%r40, [%rd101+27];
	ld.global.u8 	%rd134, [%rd101+28];
	ld.global.u8 	%rd135, [%rd101+29];
	ld.global.u8 	%rd136, [%rd101+30];
	ld.global.u8 	%rd137, [%rd104+7];
	ld.global.u8 	%rd138, [%rd104+15];
	ld.global.u8 	%rd139, [%rd104+23];
	ld.global.u8 	%rd140, [%rd104+31];
	ld.global.u8 	%rd141, [%rd101+7];
	ld.global.u8 	%rd142, [%rd101+15];
	ld.global.u8 	%rd143, [%rd101+23];
	ld.global.u8 	%rd144, [%rd101+31];
	mov.b64 	%rd460, 0;
	st.local.u64 	[%rd2], %rd460;
	st.local.u64 	[%rd2+8], %rd460;
	st.local.u64 	[%rd2+16], %rd460;
	st.local.u64 	[%rd2+24], %rd460;
	st.local.u64 	[%rd2+40], %rd460;
	st.local.u64 	[%rd2+48], %rd460;
	st.local.u64 	[%rd2+56], %rd460;
	st.local.u64 	[%rd2+80], %rd460;
	st.local.u64 	[%rd2+88], %rd460;
	st.local.u64 	[%rd2+120], %rd460;
	mul.wide.u32 	%rd145, %r17, 256;
	or.b64  	%rd146, %rd145, %rd105;
	mul.wide.u32 	%rd147, %r18, 65536;
	or.b64  	%rd148, %rd147, %rd146;
	mul.wide.u32 	%rd149, %r19, 16777216;
	or.b64  	%rd150, %rd149, %rd148;
	shl.b64 	%rd151, %rd106, 32;
	or.b64  	%rd152, %rd151, %rd150;
	shl.b64 	%rd153, %rd107, 40;
	or.b64  	%rd154, %rd153, %rd152;
	shl.b64 	%rd155, %rd108, 48;
	or.b64  	%rd156, %rd155, %rd154;
	shl.b64 	%rd157, %rd137, 56;
	or.b64  	%rd484, %rd157, %rd156;
	mul.wide.u32 	%rd158, %r20, 256;
	or.b64  	%rd159, %rd158, %rd109;
	mul.wide.u32 	%rd160, %r21, 65536;
	or.b64  	%rd161, %rd160, %rd159;
	mul.wide.u32 	%rd162, %r22, 16777216;
	or.b64  	%rd163, %rd162, %rd161;
	shl.b64 	%rd164, %rd110, 32;
	or.b64  	%rd165, %rd164, %rd163;
	shl.b64 	%rd166, %rd111, 40;
	or.b64  	%rd167, %rd166, %rd165;
	shl.b64 	%rd168, %rd112, 48;
	or.b64  	%rd169, %rd168, %rd167;
	shl.b64 	%rd170, %rd138, 56;
	or.b64  	%rd479, %rd170, %rd169;
	mul.wide.u32 	%rd171, %r23, 256;
	or.b64  	%rd172, %rd171, %rd113;
	mul.wide.u32 	%rd173, %r24, 65536;
	or.b64  	%rd174, %rd173, %rd172;
	mul.wide.u32 	%rd175, %r25, 16777216;
	or.b64  	%rd176, %rd175, %rd174;
	shl.b64 	%rd177, %rd114, 32;
	or.b64  	%rd178, %rd177, %rd176;
	shl.b64 	%rd179, %rd115, 40;
	or.b64  	%rd180, %rd179, %rd178;
	shl.b64 	%rd181, %rd116, 48;
	or.b64  	%rd182, %rd181, %rd180;
	shl.b64 	%rd183, %rd139, 56;
	or.b64  	%rd474, %rd183, %rd182;
	mul.wide.u32 	%rd184, %r26, 256;
	or.b64  	%rd185, %rd184, %rd117;
	mul.wide.u32 	%rd186, %r27, 65536;
	or.b64  	%rd187, %rd186, %rd185;
	mul.wide.u32 	%rd188, %r28, 16777216;
	or.b64  	%rd189, %rd188, %rd187;
	shl.b64 	%rd190, %rd118, 32;
	or.b64  	%rd191, %rd190, %rd189;
	shl.b64 	%rd192, %rd119, 40;
	or.b64  	%rd193, %rd192, %rd191;
	shl.b64 	%rd194, %rd120, 48;
	or.b64  	%rd195, %rd194, %rd193;
	shl.b64 	%rd196, %rd140, 56;
	or.b64  	%rd469, %rd196, %rd195;
	mul.wide.u32 	%rd197, %r29, 256;
	or.b64  	%rd198, %rd197, %rd121;
	mul.wide.u32 	%rd199, %r30, 65536;
	or.b64  	%rd200, %rd199, %rd198;
	mul.wide.u32 	%rd201, %r31, 16777216;
	or.b64  	%rd202, %rd201, %rd200;
	shl.b64 	%rd203, %rd122, 32;
	or.b64  	%rd204, %rd203, %rd202;
	shl.b64 	%rd205, %rd123, 40;
	or.b64  	%rd206, %rd205, %rd204;
	shl.b64 	%rd207, %rd124, 48;
	or.b64  	%rd208, %rd207, %rd206;
	shl.b64 	%rd209, %rd141, 56;
	or.b64  	%rd464, %rd209, %rd208;
	mul.wide.u32 	%rd210, %r32, 256;
	or.b64  	%rd211, %rd210, %rd125;
	mul.wide.u32 	%rd212, %r33, 65536;
	or.b64  	%rd213, %rd212, %rd211;
	mul.wide.u32 	%rd214, %r34, 16777216;
	or.b64  	%rd215, %rd214, %rd213;
	shl.b64 	%rd216, %rd126, 32;
	or.b64  	%rd217, %rd216, %rd215;
	shl.b64 	%rd218, %rd127, 40;
	or.b64  	%rd219, %rd218, %rd217;
	shl.b64 	%rd220, %rd128, 48;
	or.b64  	%rd221, %rd220, %rd219;
	shl.b64 	%rd222, %rd142, 56;
	or.b64  	%rd483, %rd222, %rd221;
	mul.wide.u32 	%rd223, %r35, 256;
	or.b64  	%rd224, %rd223, %rd129;
	mul.wide.u32 	%rd225, %r36, 65536;
	or.b64  	%rd226, %rd225, %rd224;
	mul.wide.u32 	%rd227, %r37, 16777216;
	or.b64  	%rd228, %rd227, %rd226;
	shl.b64 	%rd229, %rd130, 32;
	or.b64  	%rd230, %rd229, %rd228;
	shl.b64 	%rd231, %rd131, 40;
	or.b64  	%rd232, %rd231, %rd230;
	shl.b64 	%rd233, %rd132, 48;
	or.b64  	%rd234, %rd233, %rd232;
	shl.b64 	%rd235, %rd143, 56;
	or.b64  	%rd478, %rd235, %rd234;
	mul.wide.u32 	%rd236, %r38, 256;
	or.b64  	%rd237, %rd236, %rd133;
	mul.wide.u32 	%rd238, %r39, 65536;
	or.b64  	%rd239, %rd238, %rd237;
	mul.wide.u32 	%rd240, %r40, 16777216;
	or.b64  	%rd241, %rd240, %rd239;
	shl.b64 	%rd242, %rd134, 32;
	or.b64  	%rd243, %rd242, %rd241;
	shl.b64 	%rd244, %rd135, 40;
	or.b64  	%rd245, %rd244, %rd243;
	shl.b64 	%rd246, %rd136, 48;
	or.b64  	%rd247, %rd246, %rd245;
	shl.b64 	%rd248, %rd144, 56;
	or.b64  	%rd473, %rd248, %rd247;
	ld.const.u32 	%r41, [keccakf_piln];
	ld.const.u32 	%r42, [keccakf_piln+4];
	ld.const.u32 	%r1, [keccakf_rotc+4];
	ld.const.u32 	%r43, [keccakf_piln+8];
	ld.const.u32 	%r44, [keccakf_piln+12];
	ld.const.u32 	%r45, [keccakf_piln+16];
	ld.const.u32 	%r46, [keccakf_piln+20];
	ld.const.u32 	%r2, [keccakf_rotc+20];
	ld.const.u32 	%r47, [keccakf_piln+24];
	ld.const.u32 	%r48, [keccakf_piln+28];
	ld.const.u32 	%r49, [keccakf_piln+32];
	ld.const.u32 	%r50, [keccakf_piln+36];
	ld.const.u32 	%r51, [keccakf_piln+40];
	ld.const.u32 	%r52, [keccakf_piln+44];
	ld.const.u32 	%r53, [keccakf_piln+48];
	ld.const.u32 	%r54, [keccakf_piln+52];
	ld.const.u32 	%r3, [keccakf_rotc+52];
	ld.const.u32 	%r55, [keccakf_piln+56];
	ld.const.u32 	%r4, [keccakf_rotc+56];
	ld.const.u32 	%r56, [keccakf_piln+60];
	ld.const.u32 	%r5, [keccakf_rotc+60];
	ld.const.u32 	%r57, [keccakf_piln+64];
	ld.const.u32 	%r6, [keccakf_rotc+64];
	ld.const.u32 	%r58, [keccakf_piln+68];
	ld.const.u32 	%r59, [keccakf_piln+72];
	ld.const.u32 	%r60, [keccakf_piln+76];
	ld.const.u32 	%r61, [keccakf_piln+80];
	ld.const.u32 	%r62, [keccakf_piln+84];
	ld.const.u32 	%r63, [keccakf_piln+88];
	ld.const.u32 	%r64, [keccakf_piln+92];
	mul.wide.s32 	%rd249, %r41, 8;
	add.s64 	%rd13, %rd2, %rd249;
	mul.wide.s32 	%rd250, %r42, 8;
	add.s64 	%rd14, %rd2, %rd250;
	mul.wide.s32 	%rd251, %r43, 8;
	add.s64 	%rd15, %rd2, %rd251;
	mul.wide.s32 	%rd252, %r44, 8;
	add.s64 	%rd16, %rd2, %rd252;
	mul.wide.s32 	%rd253, %r45, 8;
	add.s64 	%rd17, %rd2, %rd253;
	mul.wide.s32 	%rd254, %r46, 8;
	add.s64 	%rd18, %rd2, %rd254;
	mul.wide.s32 	%rd255, %r47, 8;
	add.s64 	%rd19, %rd2, %rd255;
	mul.wide.s32 	%rd256, %r48, 8;
	add.s64 	%rd20, %rd2, %rd256;
	mul.wide.s32 	%rd257, %r49, 8;
	add.s64 	%rd21, %rd2, %rd257;
	mul.wide.s32 	%rd258, %r50, 8;
	add.s64 	%rd22, %rd2, %rd258;
	mul.wide.s32 	%rd259, %r51, 8;
	add.s64 	%rd23, %rd2, %rd259;
	mul.wide.s32 	%rd260, %r52, 8;
	add.s64 	%rd24, %rd2, %rd260;
	mul.wide.s32 	%rd261, %r53, 8;
	add.s64 	%rd25, %rd2, %rd261;
	mul.wide.s32 	%rd262, %r54, 8;
	add.s64 	%rd26, %rd2, %rd262;
	mul.wide.s32 	%rd263, %r55, 8;
	add.s64 	%rd27, %rd2, %rd263;
	mul.wide.s32 	%rd264, %r56, 8;
	add.s64 	%rd28, %rd2, %rd264;
	mul.wide.s32 	%rd265, %r57, 8;
	add.s64 	%rd29, %rd2, %rd265;
	mul.wide.s32 	%rd266, %r58, 8;
	add.s64 	%rd30, %rd2, %rd266;
	mul.wide.s32 	%rd267, %r59, 8;
	add.s64 	%rd31, %rd2, %rd267;
	mul.wide.s32 	%rd268, %r60, 8;
	add.s64 	%rd32, %rd2, %rd268;
	mul.wide.s32 	%rd269, %r61, 8;
	add.s64 	%rd33, %rd2, %rd269;
	mul.wide.s32 	%rd270, %r62, 8;
	add.s64 	%rd34, %rd2, %rd270;
	mul.wide.s32 	%rd271, %r63, 8;
	add.s64 	%rd35, %rd2, %rd271;
	mul.wide.s32 	%rd272, %r64, 8;
	add.s64 	%rd36, %rd2, %rd272;
	mov.b32 	%r239, 0;
	mov.b64 	%rd476, -9223372036854775808;
	mov.b64 	%rd468, 1;
	mov.u64 	%rd459, keccakf_rndc;
	ld.const.u32 	%r88, [keccakf_rotc];
	ld.const.u32 	%r96, [keccakf_rotc+8];
	ld.const.u32 	%r100, [keccakf_rotc+12];
	ld.const.u32 	%r104, [keccakf_rotc+16];
	ld.const.u32 	%r112, [keccakf_rotc+24];
	ld.const.u32 	%r116, [keccakf_rotc+28];
	ld.const.u32 	%r120, [keccakf_rotc+32];
	ld.const.u32 	%r124, [keccakf_rotc+36];
	ld.const.u32 	%r128, [keccakf_rotc+40];
	ld.const.u32 	%r132, [keccakf_rotc+44];
	ld.const.u32 	%r136, [keccakf_rotc+48];
	ld.const.u32 	%r156, [keccakf_rotc+68];
	ld.const.u32 	%r160, [keccakf_rotc+72];
	ld.const.u32 	%r164, [keccakf_rotc+76];
	ld.const.u32 	%r168, [keccakf_rotc+80];
	ld.const.u32 	%r172, [keccakf_rotc+84];
	ld.const.u32 	%r176, [keccakf_rotc+88];
	ld.const.u32 	%r180, [keccakf_rotc+92];
	mov.u64 	%rd461, %rd460;
	mov.u64 	%rd462, %rd460;
	mov.u64 	%rd463, %rd460;
	mov.u64 	%rd465, %rd460;
	mov.u64 	%rd466, %rd460;
	mov.u64 	%rd467, %rd460;
	mov.u64 	%rd470, %rd460;
	mov.u64 	%rd471, %rd460;
	mov.u64 	%rd472, %rd460;
	mov.u64 	%rd475, %rd460;
	mov.u64 	%rd477, %rd460;
	mov.u64 	%rd480, %rd460;
	mov.u64 	%rd481, %rd460;
	mov.u64 	%rd482, %rd460;
$L__BB0_2:
	xor.b64  	%rd273, %rd483, %rd484;
	xor.b64  	%rd274, %rd273, %rd482;
	xor.b64  	%rd275, %rd274, %rd481;
	xor.b64  	%rd276, %rd275, %rd480;
	xor.b64  	%rd277, %rd478, %rd479;
	xor.b64  	%rd278, %rd277, %rd477;
	xor.b64  	%rd279, %rd278, %rd476;
	xor.b64  	%rd280, %rd279, %rd475;
	xor.b64  	%rd281, %rd473, %rd474;
	xor.b64  	%rd282, %rd281, %rd472;
	xor.b64  	%rd283, %rd282, %rd471;
	xor.b64  	%rd284, %rd283, %rd470;
	xor.b64  	%rd285, %rd468, %rd469;
	xor.b64  	%rd286, %rd285, %rd467;
	xor.b64  	%rd287, %rd286, %rd466;
	xor.b64  	%rd288, %rd287, %rd465;
	xor.b64  	%rd289, %rd463, %rd464;
	xor.b64  	%rd290, %rd289, %rd462;
	xor.b64  	%rd291, %rd290, %rd461;
	xor.b64  	%rd292, %rd291, %rd460;
	cvt.u32.u64 	%r67, %rd280;
	mov.b32 	%r84, 1;
	// begin inline asm
	shf.l.wrap.b32 %r65, %r67, %r67, %r84;
	// end inline asm
	cvt.u64.u32 	%rd293, %r65;
	xor.b64  	%rd294, %rd292, %rd293;
	xor.b64  	%rd295, %rd294, %rd484;
	st.local.u64 	[%rd2], %rd295;
	xor.b64  	%rd296, %rd294, %rd483;
	st.local.u64 	[%rd2+40], %rd296;
	xor.b64  	%rd297, %rd294, %rd482;
	st.local.u64 	[%rd2+80], %rd297;
	xor.b64  	%rd298, %rd294, %rd481;
	st.local.u64 	[%rd2+120], %rd298;
	xor.b64  	%rd299, %rd294, %rd480;
	st.local.u64 	[%rd2+160], %rd299;
	cvt.u32.u64 	%r71, %rd284;
	// begin inline asm
	shf.l.wrap.b32 %r69, %r71, %r71, %r84;
	// end inline asm
	cvt.u64.u32 	%rd300, %r69;
	xor.b64  	%rd301, %rd276, %rd300;
	xor.b64  	%rd302, %rd301, %rd479;
	st.local.u64 	[%rd2+8], %rd302;
	xor.b64  	%rd303, %rd301, %rd478;
	st.local.u64 	[%rd2+48], %rd303;
	xor.b64  	%rd304, %rd301, %rd477;
	st.local.u64 	[%rd2+88], %rd304;
	xor.b64  	%rd305, %rd301, %rd476;
	st.local.u64 	[%rd2+128], %rd305;
	xor.b64  	%rd306, %rd301, %rd475;
	st.local.u64 	[%rd2+168], %rd306;
	cvt.u32.u64 	%r75, %rd288;
	// begin inline asm
	shf.l.wrap.b32 %r73, %r75, %r75, %r84;
	// end inline asm
	cvt.u64.u32 	%rd307, %r73;
	xor.b64  	%rd308, %rd280, %rd307;
	xor.b64  	%rd309, %rd308, %rd474;
	st.local.u64 	[%rd2+16], %rd309;
	xor.b64  	%rd310, %rd308, %rd473;
	st.local.u64 	[%rd2+56], %rd310;
	xor.b64  	%rd311, %rd308, %rd472;
	st.local.u64 	[%rd2+96], %rd311;
	xor.b64  	%rd312, %rd308, %rd471;
	st.local.u64 	[%rd2+136], %rd312;
	xor.b64  	%rd313, %rd308, %rd470;
	st.local.u64 	[%rd2+176], %rd313;
	cvt.u32.u64 	%r79, %rd292;
	// begin inline asm
	shf.l.wrap.b32 %r77, %r79, %r79, %r84;
	// end inline asm
	cvt.u64.u32 	%rd314, %r77;
	xor.b64  	%rd315, %rd284, %rd314;
	xor.b64  	%rd316, %rd315, %rd469;
	st.local.u64 	[%rd2+24], %rd316;
	xor.b64  	%rd317, %rd315, %rd468;
	st.local.u64 	[%rd2+64], %rd317;
	xor.b64  	%rd318, %rd315, %rd467;
	st.local.u64 	[%rd2+104], %rd318;
	xor.b64  	%rd319, %rd315, %rd466;
	st.local.u64 	[%rd2+144], %rd319;
	xor.b64  	%rd320, %rd315, %rd465;
	st.local.u64 	[%rd2+184], %rd320;
	cvt.u32.u64 	%r83, %rd276;
	// begin inline asm
	shf.l.wrap.b32 %r81, %r83, %r83, %r84;
	// end inline asm
	cvt.u64.u32 	%rd321, %r81;
	xor.b64  	%rd322, %rd288, %rd321;
	xor.b64  	%rd323, %rd322, %rd464;
	st.local.u64 	[%rd2+32], %rd323;
	xor.b64  	%rd324, %rd322, %rd463;
	st.local.u64 	[%rd2+72], %rd324;
	xor.b64  	%rd325, %rd322, %rd462;
	st.local.u64 	[%rd2+112], %rd325;
	xor.b64  	%rd326, %rd322, %rd461;
	st.local.u64 	[%rd2+152], %rd326;
	xor.b64  	%rd327, %rd322, %rd460;
	st.local.u64 	[%rd2+192], %rd327;
	ld.local.u32 	%r90, [%rd13];
	cvt.u32.u64 	%r87, %rd302;
	// begin inline asm
	shf.l.wrap.b32 %r85, %r87, %r87, %r88;
	// end inline asm
	cvt.u64.u32 	%rd328, %r85;
	st.local.u64 	[%rd13], %rd328;
	ld.local.u32 	%r94, [%rd14];
	// begin inline asm
	shf.l.wrap.b32 %r89, %r90, %r90, %r1;
	// end inline asm
	cvt.u64.u32 	%rd329, %r89;
	st.local.u64 	[%rd14], %rd329;
	ld.local.u32 	%r98, [%rd15];
	// begin inline asm
	shf.l.wrap.b32 %r93, %r94, %r94, %r96;
	// end inline asm
	cvt.u64.u32 	%rd330, %r93;
	st.local.u64 	[%rd15], %rd330;
	ld.local.u32 	%r102, [%rd16];
	// begin inline asm
	shf.l.wrap.b32 %r97, %r98, %r98, %r100;
	// end inline asm
	cvt.u64.u32 	%rd331, %r97;
	st.local.u64 	[%rd16], %rd331;
	ld.local.u32 	%r106, [%rd17];
	// begin inline asm
	shf.l.wrap.b32 %r101, %r102, %r102, %r104;
	// end inline asm
	cvt.u64.u32 	%rd332, %r101;
	st.local.u64 	[%rd17], %rd332;
	ld.local.u32 	%r110, [%rd18];
	// begin inline asm
	shf.l.wrap.b32 %r105, %r106, %r106, %r2;
	// end inline asm
	cvt.u64.u32 	%rd333, %r105;
	st.local.u64 	[%rd18], %rd333;
	ld.local.u32 	%r114, [%rd19];
	// begin inline asm
	shf.l.wrap.b32 %r109, %r110, %r110, %r112;
	// end inline asm
	cvt.u64.u32 	%rd334, %r109;
	st.local.u64 	[%rd19], %rd334;
	ld.local.u32 	%r118, [%rd20];
	// begin inline asm
	shf.l.wrap.b32 %r113, %r114, %r114, %r116;
	// end inline asm
	cvt.u64.u32 	%rd335, %r113;
	st.local.u64 	[%rd20], %rd335;
	ld.local.u32 	%r122, [%rd21];
	// begin inline asm
	shf.l.wrap.b32 %r117, %r118, %r118, %r120;
	// end inline asm
	cvt.u64.u32 	%rd336, %r117;
	st.local.u64 	[%rd21], %rd336;
	ld.local.u32 	%r126, [%rd22];
	// begin inline asm
	shf.l.wrap.b32 %r121, %r122, %r122, %r124;
	// end inline asm
	cvt.u64.u32 	%rd337, %r121;
	st.local.u64 	[%rd22], %rd337;
	ld.local.u32 	%r130, [%rd23];
	// begin inline asm
	shf.l.wrap.b32 %r125, %r126, %r126, %r128;
	// end inline asm
	cvt.u64.u32 	%rd338, %r125;
	st.local.u64 	[%rd23], %rd338;
	ld.local.u32 	%r134, [%rd24];
	// begin inline asm
	shf.l.wrap.b32 %r129, %r130, %r130, %r132;
	// end inline asm
	cvt.u64.u32 	%rd339, %r129;
	st.local.u64 	[%rd24], %rd339;
	ld.local.u32 	%r138, [%rd25];
	// begin inline asm
	shf.l.wrap.b32 %r133, %r134, %r134, %r136;
	// end inline asm
	cvt.u64.u32 	%rd340, %r133;
	st.local.u64 	[%rd25], %rd340;
	ld.local.u32 	%r142, [%rd26];
	// begin inline asm
	shf.l.wrap.b32 %r137, %r138, %r138, %r3;
	// end inline asm
	cvt.u64.u32 	%rd341, %r137;
	st.local.u64 	[%rd26], %rd341;
	ld.local.u32 	%r146, [%rd27];
	// begin inline asm
	shf.l.wrap.b32 %r141, %r142, %r142, %r4;
	// end inline asm
	cvt.u64.u32 	%rd342, %r141;
	st.local.u64 	[%rd27], %rd342;
	ld.local.u32 	%r150, [%rd28];
	// begin inline asm
	shf.l.wrap.b32 %r145, %r146, %r146, %r5;
	// end inline asm
	cvt.u64.u32 	%rd343, %r145;
	st.local.u64 	[%rd28], %rd343;
	ld.local.u32 	%r154, [%rd29];
	// begin inline asm
	shf.l.wrap.b32 %r149, %r150, %r150, %r6;
	// end inline asm
	cvt.u64.u32 	%rd344, %r149;
	st.local.u64 	[%rd29], %rd344;
	ld.local.u32 	%r158, [%rd30];
	// begin inline asm
	shf.l.wrap.b32 %r153, %r154, %r154, %r156;
	// end inline asm
	cvt.u64.u32 	%rd345, %r153;
	st.local.u64 	[%rd30], %rd345;
	ld.local.u32 	%r162, [%rd31];
	// begin inline asm
	shf.l.wrap.b32 %r157, %r158, %r158, %r160;
	// end inline asm
	cvt.u64.u32 	%rd346, %r157;
	st.local.u64 	[%rd31], %rd346;
	ld.local.u32 	%r166, [%rd32];
	// begin inline asm
	shf.l.wrap.b32 %r161, %r162, %r162, %r164;
	// end inline asm
	cvt.u64.u32 	%rd347, %r161;
	st.local.u64 	[%rd32], %rd347;
	ld.local.u32 	%r170, [%rd33];
	// begin inline asm
	shf.l.wrap.b32 %r165, %r166, %r166, %r168;
	// end inline asm
	cvt.u64.u32 	%rd348, %r165;
	st.local.u64 	[%rd33], %rd348;
	ld.local.u32 	%r174, [%rd34];
	// begin inline asm
	shf.l.wrap.b32 %r169, %r170, %r170, %r172;
	// end inline asm
	cvt.u64.u32 	%rd349, %r169;
	st.local.u64 	[%rd34], %rd349;
	ld.local.u32 	%r178, [%rd35];
	// begin inline asm
	shf.l.wrap.b32 %r173, %r174, %r174, %r176;
	// end inline asm
	cvt.u64.u32 	%rd350, %r173;
	st.local.u64 	[%rd35], %rd350;
	// begin inline asm
	shf.l.wrap.b32 %r177, %r178, %r178, %r180;
	// end inline asm
	cvt.u64.u32 	%rd351, %r177;
	st.local.u64 	[%rd36], %rd351;
	ld.local.u64 	%rd352, [%rd2];
	ld.local.u64 	%rd353, [%rd2+8];
	ld.local.u64 	%rd354, [%rd2+16];
	ld.local.u64 	%rd355, [%rd2+24];
	ld.local.u64 	%rd356, [%rd2+32];
	not.b64 	%rd357, %rd353;
	and.b64  	%rd358, %rd354, %rd357;
	not.b64 	%rd359, %rd354;
	and.b64  	%rd360, %rd355, %rd359;
	xor.b64  	%rd479, %rd353, %rd360;
	st.local.u64 	[%rd2+8], %rd479;
	not.b64 	%rd361, %rd355;
	and.b64  	%rd362, %rd356, %rd361;
	xor.b64  	%rd474, %rd354, %rd362;
	st.local.u64 	[%rd2+16], %rd474;
	not.b64 	%rd363, %rd356;
	and.b64  	%rd364, %rd352, %rd363;
	xor.b64  	%rd469, %rd355, %rd364;
	st.local.u64 	[%rd2+24], %rd469;
	not.b64 	%rd365, %rd352;
	and.b64  	%rd366, %rd353, %rd365;
	xor.b64  	%rd464, %rd356, %rd366;
	st.local.u64 	[%rd2+32], %rd464;
	ld.local.u64 	%rd367, [%rd2+40];
	ld.local.u64 	%rd368, [%rd2+48];
	ld.local.u64 	%rd369, [%rd2+56];
	ld.local.u64 	%rd370, [%rd2+64];
	ld.local.u64 	%rd371, [%rd2+72];
	not.b64 	%rd372, %rd368;
	and.b64  	%rd373, %rd369, %rd372;
	xor.b64  	%rd483, %rd367, %rd373;
	st.local.u64 	[%rd2+40], %rd483;
	not.b64 	%rd374, %rd369;
	and.b64  	%rd375, %rd370, %rd374;
	xor.b64  	%rd478, %rd368, %rd375;
	st.local.u64 	[%rd2+48], %rd478;
	not.b64 	%rd376, %rd370;
	and.b64  	%rd377, %rd371, %rd376;
	xor.b64  	%rd473, %rd369, %rd377;
	st.local.u64 	[%rd2+56], %rd473;
	not.b64 	%rd378, %rd371;
	and.b64  	%rd379, %rd367, %rd378;
	xor.b64  	%rd468, %rd370, %rd379;
	st.local.u64 	[%rd2+64], %rd468;
	not.b64 	%rd380, %rd367;
	and.b64  	%rd381, %rd368, %rd380;
	xor.b64  	%rd463, %rd371, %rd381;
	st.local.u64 	[%rd2+72], %rd463;
	ld.local.u64 	%rd382, [%rd2+80];
	ld.local.u64 	%rd383, [%rd2+88];
	ld.local.u64 	%rd384, [%rd2+96];
	ld.local.u64 	%rd385, [%rd2+104];
	ld.local.u64 	%rd386, [%rd2+112];
	not.b64 	%rd387, %rd383;
	and.b64  	%rd388, %rd384, %rd387;
	xor.b64  	%rd482, %rd382, %rd388;
	st.local.u64 	[%rd2+80], %rd482;
	not.b64 	%rd389, %rd384;
	and.b64  	%rd390, %rd385, %rd389;
	xor.b64  	%rd477, %rd383, %rd390;
	st.local.u64 	[%rd2+88], %rd477;
	not.b64 	%rd391, %rd385;
	and.b64  	%rd392, %rd386, %rd391;
	xor.b64  	%rd472, %rd384, %rd392;
	st.local.u64 	[%rd2+96], %rd472;
	not.b64 	%rd393, %rd386;
	and.b64  	%rd394, %rd382, %rd393;
	xor.b64  	%rd467, %rd385, %rd394;
	st.local.u64 	[%rd2+104], %rd467;
	not.b64 	%rd395, %rd382;
	and.b64  	%rd396, %rd383, %rd395;
	xor.b64  	%rd462, %rd386, %rd396;
	st.local.u64 	[%rd2+112], %rd462;
	ld.local.u64 	%rd397, [%rd2+120];
	ld.local.u64 	%rd398, [%rd2+128];
	ld.local.u64 	%rd399, [%rd2+136];
	ld.local.u64 	%rd400, [%rd2+144];
	ld.local.u64 	%rd401, [%rd2+152];
	not.b64 	%rd402, %rd398;
	and.b64  	%rd403, %rd399, %rd402;
	xor.b64  	%rd481, %rd397, %rd403;
	st.local.u64 	[%rd2+120], %rd481;
	not.b64 	%rd404, %rd399;
	and.b64  	%rd405, %rd400, %rd404;
	xor.b64  	%rd476, %rd398, %rd405;
	st.local.u64 	[%rd2+128], %rd476;
	not.b64 	%rd406, %rd400;
	and.b64  	%rd407, %rd401, %rd406;
	xor.b64  	%rd471, %rd399, %rd407;
	st.local.u64 	[%rd2+136], %rd471;
	not.b64 	%rd408, %rd401;
	and.b64  	%rd409, %rd397, %rd408;
	xor.b64  	%rd466, %rd400, %rd409;
	st.local.u64 	[%rd2+144], %rd466;
	not.b64 	%rd410, %rd397;
	and.b64  	%rd411, %rd398, %rd410;
	xor.b64  	%rd461, %rd401, %rd411;
	st.local.u64 	[%rd2+152], %rd461;
	ld.local.u64 	%rd412, [%rd2+160];
	ld.local.u64 	%rd413, [%rd2+168];
	ld.local.u64 	%rd414, [%rd2+176];
	ld.local.u64 	%rd415, [%rd2+184];
	ld.local.u64 	%rd416, [%rd2+192];
	not.b64 	%rd417, %rd413;
	and.b64  	%rd418, %rd414, %rd417;
	xor.b64  	%rd480, %rd412, %rd418;
	st.local.u64 	[%rd2+160], %rd480;
	not.b64 	%rd419, %rd414;
	and.b64  	%rd420, %rd415, %rd419;
	xor.b64  	%rd475, %rd413, %rd420;
	st.local.u64 	[%rd2+168], %rd475;
	not.b64 	%rd421, %rd415;
	and.b64  	%rd422, %rd416, %rd421;
	xor.b64  	%rd470, %rd414, %rd422;
	st.local.u64 	[%rd2+176], %rd470;
	not.b64 	%rd423, %rd416;
	and.b64  	%rd424, %rd412, %rd423;
	xor.b64  	%rd465, %rd415, %rd424;
	st.local.u64 	[%rd2+184], %rd465;
	not.b64 	%rd425, %rd412;
	and.b64  	%rd426, %rd413, %rd425;
	xor.b64  	%rd460, %rd416, %rd426;
	st.local.u64 	[%rd2+192], %rd460;
	ld.const.u64 	%rd427, [%rd459];
	xor.b64  	%rd428, %rd358, %rd427;
	xor.b64  	%rd484, %rd428, %rd352;
	st.local.u64 	[%rd2], %rd484;
	add.s32 	%r239, %r239, 1;
	add.s64 	%rd459, %rd459, 8;
	setp.ne.s32 	%p2, %r239, 24;
	@%p2 bra 	$L__BB0_2;
	ld.param.u64 	%rd457, [_Z13keccak_kernelPhS_S_PmPi_param_2];
	shr.u64 	%rd429, %rd484, 8;
	shr.u64 	%rd430, %rd484, 16;
	shr.u64 	%rd431, %rd484, 24;
	shr.u64 	%rd432, %rd484, 40;
	shr.u64 	%rd433, %rd484, 48;
	shr.u64 	%rd434, %rd484, 56;
	shr.u64 	%rd435, %rd479, 8;
	shr.u64 	%rd436, %rd479, 16;
	shr.u64 	%rd437, %rd479, 24;
	shr.u64 	%rd438, %rd479, 40;
	shr.u64 	%rd439, %rd479, 48;
	shr.u64 	%rd440, %rd479, 56;
	cvt.u32.u64 	%r182, %rd440;
	cvt.u32.u64 	%r183, %rd439;
	prmt.b32 	%r184, %r183, %r182, 0x3340U;
	{ .reg .b32 tmp; mov.b64 {tmp, %r185}, %rd479; }
	cvt.u32.u64 	%r186, %rd438;
	prmt.b32 	%r187, %r185, %r186, 0x3340U;
	prmt.b32 	%r188, %r187, %r184, 0x5410U;
	cvt.u32.u64 	%r189, %rd437;
	cvt.u32.u64 	%r190, %rd436;
	prmt.b32 	%r191, %r190, %r189, 0x3340U;
	cvt.u32.u64 	%r192, %rd479;
	cvt.u32.u64 	%r193, %rd435;
	prmt.b32 	%r194, %r192, %r193, 0x3340U;
	prmt.b32 	%r195, %r194, %r191, 0x5410U;
	cvt.u32.u64 	%r196, %rd434;
	cvt.u32.u64 	%r197, %rd433;
	prmt.b32 	%r198, %r197, %r196, 0x3340U;
	{ .reg .b32 tmp; mov.b64 {tmp, %r199}, %rd484; }
	cvt.u32.u64 	%r200, %rd432;
	prmt.b32 	%r201, %r199, %r200, 0x3340U;
	prmt.b32 	%r202, %r201, %r198, 0x5410U;
	cvt.u32.u64 	%r203, %rd431;
	cvt.u32.u64 	%r204, %rd430;
	prmt.b32 	%r205, %r204, %r203, 0x3340U;
	cvt.u32.u64 	%r206, %rd484;
	cvt.u32.u64 	%r207, %rd429;
	prmt.b32 	%r208, %r206, %r207, 0x3340U;
	prmt.b32 	%r209, %r208, %r205, 0x5410U;
	st.local.v4.b32 	[%rd3], {%r209, %r202, %r195, %r188};
	shr.u64 	%rd441, %rd474, 8;
	shr.u64 	%rd442, %rd474, 16;
	shr.u64 	%rd443, %rd474, 24;
	shr.u64 	%rd444, %rd474, 40;
	shr.u64 	%rd445, %rd474, 48;
	shr.u64 	%rd446, %rd474, 56;
	shr.u64 	%rd447, %rd469, 8;
	shr.u64 	%rd448, %rd469, 16;
	shr.u64 	%rd449, %rd469, 24;
	shr.u64 	%rd450, %rd469, 40;
	shr.u64 	%rd451, %rd469, 48;
	shr.u64 	%rd452, %rd469, 56;
	cvt.u32.u64 	%r210, %rd452;
	cvt.u32.u64 	%r211, %rd451;
	prmt.b32 	%r212, %r211, %r210, 0x3340U;
	{ .reg .b32 tmp; mov.b64 {tmp, %r213}, %rd469; }
	cvt.u32.u64 	%r214, %rd450;
	prmt.b32 	%r215, %r213, %r214, 0x3340U;
	prmt.b32 	%r216, %r215, %r212, 0x5410U;
	cvt.u32.u64 	%r217, %rd449;
	cvt.u32.u64 	%r218, %rd448;
	prmt.b32 	%r219, %r218, %r217, 0x3340U;
	cvt.u32.u64 	%r220, %rd469;
	cvt.u32.u64 	%r221, %rd447;
	prmt.b32 	%r222, %r220, %r221, 0x3340U;
	prmt.b32 	%r223, %r222, %r219, 0x5410U;
	cvt.u32.u64 	%r224, %rd446;
	cvt.u32.u64 	%r225, %rd445;
	prmt.b32 	%r226, %r225, %r224, 0x3340U;
	{ .reg .b32 tmp; mov.b64 {tmp, %r227}, %rd474; }
	cvt.u32.u64 	%r228, %rd444;
	prmt.b32 	%r229, %r227, %r228, 0x3340U;
	prmt.b32 	%r230, %r229, %r226, 0x5410U;
	cvt.u32.u64 	%r231, %rd443;
	cvt.u32.u64 	%r232, %rd442;
	prmt.b32 	%r233, %r232, %r231, 0x3340U;
	cvt.u32.u64 	%r234, %rd474;
	cvt.u32.u64 	%r235, %rd441;
	prmt.b32 	%r236, %r234, %r235, 0x3340U;
	prmt.b32 	%r237, %r236, %r233, 0x5410U;
	st.local.v4.b32 	[%rd3+16], {%r237, %r230, %r223, %r216};
	cvta.to.global.u64 	%rd89, %rd457;
	mov.b32 	%r240, 0;
$L__BB0_4:
	cvt.u64.u32 	%rd453, %r240;
	add.s64 	%rd454, %rd3, %rd453;
	ld.local.u8 	%rs1, [%rd454];
	add.s64 	%rd455, %rd89, %rd453;
	ld.global.u8 	%rs2, [%rd455];
	setp.lt.u16 	%p3, %rs1, %rs2;
	@%p3 bra 	$L__BB0_6;
	setp.le.u16 	%p4, %rs1, %rs2;
	add.s32 	%r10, %r240, 1;
	setp.lt.u32 	%p5, %r240, 31;
	and.pred  	%p6, %p4, %p5;
	mov.u32 	%r240, %r10;
	@%p6 bra 	$L__BB0_4;
	bra.uni 	$L__BB0_8;
$L__BB0_6:
	atom.relaxed.global.cas.b32 	%r238, [%rd1], 0, 1;
	setp.ne.s32 	%p7, %r238, 0;
	@%p7 bra 	$L__BB0_8;
	ld.param.u64 	%rd458, [_Z13keccak_kernelPhS_S_PmPi_param_3];
	cvta.to.global.u64 	%rd456, %rd458;
	st.global.u64 	[%rd456], %rd4;
$L__BB0_8:
	ret;

}


// ===== COMPILED SASS (sm_100) =====

	.target	sm_100

	.elftype	@"ET_EXEC"


//--------------------- .note.nv.tkinfo           --------------------------
	.section	.note.nv.tkinfo,"",@"SHT_NOTE"
	.sectionflags	@"SHF_NOTE_NV_TKINFO"
	.tkinfo
        /*0018*/ 	.word	0x00000002
        /*0030*/ 	.string	""
        /*0030*/ 	.string	"ptxas"
        /*0030*/ 	.string	"Cuda compilation tools, release 13.0, V13.0.88"
        /*0030*/ 	.string	"Build cuda_13.0.r13.0/compiler.36424714_0"
        /*0030*/ 	.string	"-arch sm_100 -m 64 "



//--------------------- .note.nv.cuinfo           --------------------------
	.section	.note.nv.cuinfo,"",@"SHT_NOTE"
	.sectionflags	@"SHF_NOTE_NV_CUINFO"
        /*0018*/ 	.short	0x0002
        /*001a*/ 	.short	0x0064
        /*001c*/ 	.short	0x0082
	.zero		2


//--------------------- .nv.info                  --------------------------
	.section	.nv.info,"",@"SHT_CUDA_INFO"
	.align	4


	//----- nvinfo : EIATTR_REGCOUNT
	.align		4
        /*0000*/ 	.byte	0x04, 0x2f
        /*0002*/ 	.short	(.L_4 - .L_3)
	.align		4
.L_3:
        /*0004*/ 	.word	index@(_Z13keccak_kernelPhS_S_PmPi)
        /*0008*/ 	.word	0x00000048


	//----- nvinfo : EIATTR_FRAME_SIZE
	.align		4
.L_4:
        /*000c*/ 	.byte	0x04, 0x11
        /*000e*/ 	.short	(.L_6 - .L_5)
	.align		4
.L_5:
        /*0010*/ 	.word	index@(_Z13keccak_kernelPhS_S_PmPi)
        /*0014*/ 	.word	0x000000f0


	//----- nvinfo : EIATTR_MIN_STACK_SIZE
	.align		4
.L_6:
        /*0018*/ 	.byte	0x04, 0x12
        /*001a*/ 	.short	(.L_8 - .L_7)
	.align		4
.L_7:
        /*001c*/ 	.word	index@(_Z13keccak_kernelPhS_S_PmPi)
        /*0020*/ 	.word	0x000000f0
.L_8:


//--------------------- .nv.compat                --------------------------
	.section	.nv.compat,"",@"SHT_CUDA_COMPAT_INFO"
	.align	4
        /*0000*/ 	.byte	0x02, 0x09, 0x00, 0x00, 0x02, 0x02, 0x01, 0x00, 0x02, 0x05, 0x05, 0x00, 0x03, 0x07, 0x01, 0x01
        /*0010*/ 	.byte	0x02, 0x03, 0x00, 0x00, 0x02, 0x06, 0x01, 0x00, 0x04, 0x0b, 0x08, 0x00, 0x09, 0x00, 0x00, 0x00
        /*0020*/ 	.byte	0x00, 0x00, 0x00, 0x00


//--------------------- .nv.info._Z13keccak_kernelPhS_S_PmPi --------------------------
	.section	.nv.info._Z13keccak_kernelPhS_S_PmPi,"",@"SHT_CUDA_INFO"
	.sectionflags	@""
	.align	4


	//----- nvinfo : EIATTR_CUDA_API_VERSION
	.align		4
        /*0000*/ 	.byte	0x04, 0x37
        /*0002*/ 	.short	(.L_10 - .L_9)
.L_9:
        /*0004*/ 	.word	0x00000082


	//----- nvinfo : EIATTR_KPARAM_INFO
	.align		4
.L_10:
        /*0008*/ 	.byte	0x04, 0x17
        /*000a*/ 	.short	(.L_12 - .L_11)
.L_11:
        /*000c*/ 	.word	0x00000000
        /*0010*/ 	.short	0x0004
        /*0012*/ 	.short	0x0020
        /*0014*/ 	.byte	0x00, 0xf5, 0x21, 0x00


	//----- nvinfo : EIATTR_KPARAM_INFO
	.align		4
.L_12:
        /*0018*/ 	.byte	0x04, 0x17
        /*001a*/ 	.short	(.L_14 - .L_13)
.L_13:
        /*001c*/ 	.word	0x00000000
        /*0020*/ 	.short	0x0003
        /*0022*/ 	.short	0x0018
        /*0024*/ 	.byte	0x00, 0xf5, 0x21, 0x00


	//----- nvinfo : EIATTR_KPARAM_INFO
	.align		4
.L_14:
        /*0028*/ 	.byte	0x04, 0x17
        /*002a*/ 	.short	(.L_16 - .L_15)
.L_15:
        /*002c*/ 	.word	0x00000000
        /*0030*/ 	.short	0x0002
        /*0032*/ 	.short	0x0010
        /*0034*/ 	.byte	0x00, 0xf5, 0x21, 0x00


	//----- nvinfo : EIATTR_KPARAM_INFO
	.align		4
.L_16:
        /*0038*/ 	.byte	0x04, 0x17
        /*003a*/ 	.short	(.L_18 - .L_17)
.L_17:
        /*003c*/ 	.word	0x00000000
        /*0040*/ 	.short	0x0001
        /*0042*/ 	.short	0x0008
        /*0044*/ 	.byte	0x00, 0xf5, 0x21, 0x00


	//----- nvinfo : EIATTR_KPARAM_INFO
	.align		4
.L_18:
        /*0048*/ 	.byte	0x04, 0x17
        /*004a*/ 	.short	(.L_20 - .L_19)
.L_19:
        /*004c*/ 	.word	0x00000000
        /*0050*/ 	.short	0x0000
        /*0052*/ 	.short	0x0000
        /*0054*/ 	.byte	0x00, 0xf5, 0x21, 0x00


	//----- nvinfo : EIATTR_SPARSE_MMA_MASK
	.align		4
.L_20:
        /*0058*/ 	.byte	0x03, 0x50
        /*005a*/ 	.short	0x0000


	//----- nvinfo : EIATTR_MAXREG_COUNT
	.align		4
        /*005c*/ 	.byte	0x03, 0x1b
        /*005e*/ 	.short	0x00ff


	//----- nvinfo : EIATTR_MERCURY_ISA_VERSION
	.align		4
        /*0060*/ 	.byte	0x03, 0x5f
        /*0062*/ 	.short	0x0101


	//----- nvinfo : EIATTR_VRC_CTA_INIT_COUNT
	.align		4
        /*0064*/ 	.byte	0x02, 0x4a
	.zero		1
	.zero		1


	//----- nvinfo : EIATTR_EXIT_INSTR_OFFSETS
	.align		4
        /*0068*/ 	.byte	0x04, 0x1c
        /*006a*/ 	.short	(.L_22 - .L_21)


	//   ....[0]....
.L_21:
        /*006c*/ 	.word	0x000000a0


	//   ....[1]....
        /*0070*/ 	.word	0x00002620


	//   ....[2]....
        /*0074*/ 	.word	0x000026b0


	//   ....[3]....
        /*0078*/ 	.word	0x000026e0


	//----- nvinfo : EIATTR_CRS_STACK_SIZE
	.align		4
.L_22:
        /*007c*/ 	.byte	0x04, 0x1e
        /*007e*/ 	.short	(.L_24 - .L_23)
.L_23:
        /*0080*/ 	.word	0x00000000


	//----- nvinfo : EIATTR_CBANK_PARAM_SIZE
	.align		4
.L_24:
        /*0084*/ 	.byte	0x03, 0x19
        /*0086*/ 	.short	0x0028


	//----- nvinfo : EIATTR_PARAM_CBANK
	.align		4
        /*0088*/ 	.byte	0x04, 0x0a
        /*008a*/ 	.short	(.L_26 - .L_25)
	.align		4
.L_25:
        /*008c*/ 	.word	index@(.nv.constant0._Z13keccak_kernelPhS_S_PmPi)
        /*0090*/ 	.short	0x0380
        /*0092*/ 	.short	0x0028


	//----- nvinfo : EIATTR_SW_WAR
	.align		4
.L_26:
        /*0094*/ 	.byte	0x04, 0x36
        /*0096*/ 	.short	(.L_28 - .L_27)
.L_27:
        /*0098*/ 	.word	0x00000008
.L_28:


//--------------------- .nv.callgraph             --------------------------
	.section	.nv.callgraph,"",@"SHT_CUDA_CALLGRAPH"
	.align	4
	.sectionentsize	8
	.align		4
        /*0000*/ 	.word	0x00000000
	.align		4
        /*0004*/ 	.word	0xffffffff
	.align		4
        /*0008*/ 	.word	0x00000000
	.align		4
        /*000c*/ 	.word	0xfffffffe
	.align		4
        /*0010*/ 	.word	0x00000000
	.align		4
        /*0014*/ 	.word	0xfffffffd
	.align		4
        /*0018*/ 	.word	0x00000000
	.align		4
        /*001c*/ 	.word	0xfffffffc


//--------------------- .nv.constant3             --------------------------
	.section	.nv.constant3,"a",@progbits
	.align	8
.nv.constant3:
	.type		keccakf_rndc,@object
	.size		keccakf_rndc,(keccakf_rotc - keccakf_rndc)
keccakf_rndc:
        /*0000*/ 	.byte	0x01, 0x00, 0x00, 0x00, 0x00, 0x00, 0x00, 0x00, 0x82, 0x80, 0x00, 0x00, 0x00, 0x00, 0x00, 0x00
        /* <DEDUP_REMOVED lines=11> */
	.type		keccakf_rotc,@object
	.size		keccakf_rotc,(keccakf_piln - keccakf_rotc)
keccakf_rotc:
        /*00c0*/ 	.byte	0x01, 0x00, 0x00, 0x00, 0x03, 0x00, 0x00, 0x00, 0x06, 0x00, 0x00, 0x00, 0x0a, 0x00, 0x00, 0x00
        /*00d0*/ 	.byte	0x0f, 0x00, 0x00, 0x00, 0x15, 0x00, 0x00, 0x00, 0x1c, 0x00, 0x00, 0x00, 0x24, 0x00, 0x00, 0x00
        /*00e0*/ 	.byte	0x2d, 0x00, 0x00, 0x00, 0x37, 0x00, 0x00, 0x00, 0x02, 0x00, 0x00, 0x00, 0x0e, 0x00, 0x00, 0x00
        /*00f0*/ 	.byte	0x1b, 0x00, 0x00, 0x00, 0x29, 0x00, 0x00, 0x00, 0x38, 0x00, 0x00, 0x00, 0x08, 0x00, 0x00, 0x00
        /*0100*/ 	.byte	0x19, 0x00, 0x00, 0x00, 0x2b, 0x00, 0x00, 0x00, 0x3e, 0x00, 0x00, 0x00, 0x12, 0x00, 0x00, 0x00
        /*0110*/ 	.byte	0x27, 0x00, 0x00, 0x00, 0x3d, 0x00, 0x00, 0x00, 0x14, 0x00, 0x00, 0x00, 0x2c, 0x00, 0x00, 0x00
	.type		keccakf_piln,@object
	.size		keccakf_piln,(.L_2 - keccakf_piln)
keccakf_piln:
        /*0120*/ 	.byte	0x0a, 0x00, 0x00, 0x00, 0x07, 0x00, 0x00, 0x00, 0x0b, 0x00, 0x00, 0x00, 0x11, 0x00, 0x00, 0x00
        /*0130*/ 	.byte	0x12, 0x00, 0x00, 0x00, 0x03, 0x00, 0x00, 0x00, 0x05, 0x00, 0x00, 0x00, 0x10, 0x00, 0x00, 0x00
        /*0140*/ 	.byte	0x08, 0x00, 0x00, 0x00, 0x15, 0x00, 0x00, 0x00, 0x18, 0x00, 0x00, 0x00, 0x04, 0x00, 0x00, 0x00
        /*0150*/ 	.byte	0x0f, 0x00, 0x00, 0x00, 0x17, 0x00, 0x00, 0x00, 0x13, 0x00, 0x00, 0x00, 0x0d, 0x00, 0x00, 0x00
        /*0160*/ 	.byte	0x0c, 0x00, 0x00, 0x00, 0x02, 0x00, 0x00, 0x00, 0x14, 0x00, 0x00, 0x00, 0x0e, 0x00, 0x00, 0x00
        /*0170*/ 	.byte	0x16, 0x00, 0x00, 0x00, 0x09, 0x00, 0x00, 0x00, 0x06, 0x00, 0x00, 0x00, 0x01, 0x00, 0x00, 0x00
.L_2:


//--------------------- .text._Z13keccak_kernelPhS_S_PmPi --------------------------
	.section	.text._Z13keccak_kernelPhS_S_PmPi,"ax",@progbits
	.align	128
        .global         _Z13keccak_kernelPhS_S_PmPi
        .type           _Z13keccak_kernelPhS_S_PmPi,@function
        .size           _Z13keccak_kernelPhS_S_PmPi,(.L_x_5 - _Z13keccak_kernelPhS_S_PmPi)
        .other          _Z13keccak_kernelPhS_S_PmPi,@"STO_CUDA_ENTRY STV_DEFAULT"
_Z13keccak_kernelPhS_S_PmPi:
.text._Z13keccak_kernelPhS_S_PmPi:
[----:B------:R-:W0:Y:S08]  /*0000*/  LDC R1, c[0x0][0x37c] ;  /* 0x0000df00ff017b82 */ /* 0x000e300000000800 */
[----:B------:R-:W1:Y:S01]  /*0010*/  LDC.64 R2, c[0x0][0x3a0] ;  /* 0x0000e800ff027b82 */ /* 0x000e620000000a00 */
[----:B------:R-:W1:Y:S01]  /*0020*/  LDCU.64 UR48, c[0x0][0x358] ;  /* 0x00006b00ff3077ac */ /* 0x000e620008000a00 */
[----:B0-----:R-:W-:Y:S01]  /*0030*/  VIADD R1, R1, 0xffffff10 ;  /* 0xffffff1001017836 */ /* 0x001fe20000000000 */
[----:B-1----:R-:W2:Y:S05]  /*0040*/  LDG.E R2, desc[UR48][R2.64] ;  /* 0x0000003002027981 */ /* 0x002eaa000c1e1900 */
[----:B------:R-:W0:Y:S01]  /*0050*/  LDC R64, c[0x0][0x360] ;  /* 0x0000d800ff407b82 */ /* 0x000e220000000800 */
[----:B------:R-:W-:Y:S01]  /*0060*/  R2UR UR57, R1 ;  /* 0x00000000013972ca */ /* 0x000fe200000e0000 */
[----:B------:R-:W1:Y:S06]  /*0070*/  S2R R65, SR_TID.X ;  /* 0x0000000000417919 */ /* 0x000e6c0000002100 */
[----:B------:R-:W3:Y:S01]  /*0080*/  S2UR UR4, SR_CTAID.X ;  /* 0x00000000000479c3 */ /* 0x000ee20000002500 */
[----:B--2---:R-:W-:-:S13]  /*0090*/  ISETP.NE.AND P0, PT, R2, RZ, PT ;  /* 0x000000ff0200720c */ /* 0x004fda0003f05270 */
[----:B01-3--:R-:W-:Y:S05]  /*00a0*/  @P0 EXIT ;  /* 0x000000000000094d */ /* 0x00bfea0003800000 */
[----:B------:R-:W0:Y:S01]  /*00b0*/  LDCU.64 UR6, c[0x0][0x380] ;  /* 0x00007000ff0677ac */ /* 0x000e220008000a00 */
[----:B------:R-:W-:Y:S01]  /*00c0*/  IMAD R64, R64, UR4, R65 ;  /* 0x0000000440407c24 */ /* 0x000fe2000f8e0241 */
[----:B------:R-:W1:Y:S01]  /*00d0*/  LDC.64 R26, c[0x0][0x388] ;  /* 0x0000e200ff1a7b82 */ /* 0x000e620000000a00 */
[----:B------:R2:W-:Y:S01]  /*00e0*/  STL.128 [R1], RZ ;  /* 0x000000ff01007387 */ /* 0x0005e20000100c00 */
[----:B------:R-:W3:Y:S03]  /*00f0*/  LDCU.128 UR16, c[0x3][0x120] ;  /* 0x00c02400ff1077ac */ /* 0x000ee60008000c00 */
[----:B------:R2:W-:Y:S01]  /*0100*/  STL.128 [R1+0x10], RZ ;  /* 0x000010ff01007387 */ /* 0x0005e20000100c00 */
[----:B------:R-:W4:Y:S03]  /*0110*/  LDCU.128 UR20, c[0x3][0x130] ;  /* 0x00c02600ff1477ac */ /* 0x000f260008000c00 */
[----:B------:R2:W-:Y:S01]  /*0120*/  STL.64 [R1+0x28], RZ ;  /* 0x000028ff01007387 */ /* 0x0005e20000100a00 */
[----:B------:R-:W5:Y:S03]  /*0130*/  LDCU.128 UR24, c[0x3][0x140] ;  /* 0x00c02800ff1877ac */ /* 0x000f660008000c00 */
[----:B------:R2:W-:Y:S01]  /*0140*/  STL.128 [R1+0x30], RZ ;  /* 0x000030ff01007387 */ /* 0x0005e20000100c00 */
[----:B------:R-:W2:Y:S01]  /*0150*/  LDCU.128 UR12, c[0x3][0x150] ;  /* 0x00c02a00ff0c77ac */ /* 0x000ea20008000c00 */
[----:B0-----:R-:W-:-:S02]  /*0160*/  LEA R40, P0, R64, UR6, 0x5 ;  /* 0x0000000640287c11 */ /* 0x001fc4000f8028ff */
[----:B------:R0:W-:Y:S01]  /*0170*/  STL.128 [R1+0x50], RZ ;  /* 0x000050ff01007387 */ /* 0x0001e20000100c00 */
[----:B------:R-:W0:Y:S01]  /*0180*/  LDCU.128 UR8, c[0x3][0x170] ;  /* 0x00c02e00ff0877ac */ /* 0x000e220008000c00 */
[----:B------:R-:W-:Y:S02]  /*0190*/  LEA.HI.X R41, R64, UR7, RZ, 0x5, P0 ;  /* 0x0000000740297c11 */ /* 0x000fe400080f2cff */
[----:B------:R0:W-:Y:S01]  /*01a0*/  STL.64 [R1+0x78], RZ ;  /* 0x000078ff01007387 */ /* 0x0001e20000100a00 */
[----:B------:R-:W0:Y:S03]  /*01b0*/  LDCU.128 UR4, c[0x3][0x160] ;  /* 0x00c02c00ff0477ac */ /* 0x000e260008000c00 */
[----:B------:R-:W3:Y:S01]  /*01c0*/  LDG.E.U8 R22, desc[UR48][R40.64+0x1] ;  /* 0x0000013028167981 */ /* 0x000ee2000c1e1100 */
[----:B------:R-:W-:Y:S01]  /*01d0*/  CS2R R60, SRZ ;  /* 0x00000000003c7805 */ /* 0x000fe2000001ff00 */
[----:B------:R-:W0:Y:S02]  /*01e0*/  LDCU.128 UR28, c[0x3][0xe0] ;  /* 0x00c01c00ff1c77ac */ /* 0x000e240008000c00 */
[----:B------:R-:W4:Y:S01]  /*01f0*/  LDG.E.U8 R24, desc[UR48][R40.64+0x2] ;  /* 0x0000023028187981 */ /* 0x000f22000c1e1100 */
[----:B------:R-:W0:Y:S03]  /*0200*/  LDCU.128 UR32, c[0x3][0xf0] ;  /* 0x00c01e00ff2077ac */ /* 0x000e260008000c00 */
[----:B------:R-:W5:Y:S01]  /*0210*/  LDG.E.U8 R2, desc[UR48][R40.64+0x9] ;  /* 0x0000093028027981 */ /* 0x000f62000c1e1100 */
[----:B------:R-:W0:Y:S03]  /*0220*/  LDCU.128 UR36, c[0x3][0x100] ;  /* 0x00c02000ff2477ac */ /* 0x000e260008000c00 */
[----:B------:R-:W2:Y:S01]  /*0230*/  LDG.E.U8 R18, desc[UR48][R40.64+0xa] ;  /* 0x00000a3028127981 */ /* 0x000ea2000c1e1100 */
[----:B------:R-:W0:Y:S03]  /*0240*/  LDCU.128 UR40, c[0x3][0x110] ;  /* 0x00c02200ff2877ac */ /* 0x000e260008000c00 */
[----:B------:R-:W2:Y:S04]  /*0250*/  LDG.E.U8 R20, desc[UR48][R40.64+0xb] ;  /* 0x00000b3028147981 */ /* 0x000ea8000c1e1100 */
        /* <DEDUP_REMOVED lines=23> */
[----:B-1----:R-:W2:Y:S04]  /*03d0*/  LDG.E.U8 R32, desc[UR48][R26.64+0x1] ;  /* 0x000001301a207981 */ /* 0x002ea8000c1e1100 */
        /* <DEDUP_REMOVED lines=13> */
[----:B------:R-:W2:Y:S01]  /*04b0*/  LDG.E.U8 R44, desc[UR48][R26.64+0x1b] ;  /* 0x00001b301a2c7981 */ /* 0x000ea2000c1e1100 */
[----:B---3--:R-:W-:-:S04]  /*04c0*/  IMAD.WIDE.U32 R22, R22, 0x100, RZ ;  /* 0x0000010016167825 */ /* 0x008fc800078e00ff */
[----:B----4-:R-:W-:-:S04]  /*04d0*/  IMAD.WIDE.U32 R24, R24, 0x10000, RZ ;  /* 0x0001000018187825 */ /* 0x010fc800078e00ff */
[----:B-----5:R-:W-:-:S04]  /*04e0*/  IMAD.WIDE.U32 R2, R2, 0x100, RZ ;  /* 0x0000010002027825 */ /* 0x020fc800078e00ff */
[----:B--2---:R-:W-:-:S04]  /*04f0*/  IMAD.WIDE.U32 R18, R18, 0x10000, RZ ;  /* 0x0001000012127825 */ /* 0x004fc800078e00ff */
[----:B------:R-:W-:-:S04]  /*0500*/  IMAD.WIDE.U32 R20, R20, 0x1000000, RZ ;  /* 0x0100000014147825 */ /* 0x000fc800078e00ff */
[----:B------:R-:W-:Y:S01]  /*0510*/  IMAD.WIDE.U32 R38, R38, 0x1000000, RZ ;  /* 0x0100000026267825 */ /* 0x000fe200078e00ff */
[----:B------:R-:W-:Y:S02]  /*0520*/  LOP3.LUT R48, R21, R19, R3, 0xfe, !PT ;  /* 0x0000001315307212 */ /* 0x000fe400078efe03 */
[----:B------:R-:W2:Y:S01]  /*0530*/  LDG.E.U8 R21, desc[UR48][R26.64+0xf] ;  /* 0x00000f301a157981 */ /* 0x000ea2000c1e1100 */
[----:B------:R-:W-:Y:S02]  /*0540*/  LOP3.LUT R43, R24, R22, R15, 0xfe, !PT ;  /* 0x00000016182b7212 */ /* 0x000fe400078efe0f */
[----:B------:R-:W-:Y:S01]  /*0550*/  LOP3.LUT R22, R39, R25, R23, 0xfe, !PT ;  /* 0x0000001927167212 */ /* 0x000fe200078efe17 */
[----:B------:R-:W3:Y:S01]  /*0560*/  LDG.E.U8 R24, desc[UR48][R26.64+0x1e] ;  /* 0x00001e301a187981 */ /* 0x000ee2000c1e1100 */
[----:B------:R-:W-:Y:S01]  /*0570*/  LOP3.LUT R17, R18, R2, R17, 0xfe, !PT ;  /* 0x0000000212117212 */ /* 0x000fe200078efe11 */
[----:B------:R-:W-:-:S03]  /*0580*/  IMAD.SHL.U32 R15, R0, 0x100, RZ ;  /* 0x00000100000f7824 */ /* 0x000fc600078e00ff */
[----:B------:R-:W-:Y:S01]  /*0590*/  LOP3.LUT R10, R20, R17, RZ, 0xfc, !PT ;  /* 0x00000011140a7212 */ /* 0x000fe200078efcff */
[----:B------:R-:W4:Y:S01]  /*05a0*/  LDG.E.U8 R39, desc[UR48][R26.64+0x8] ;  /* 0x000008301a277981 */ /* 0x000f22000c1e1100 */
[----:B------:R-:W-:Y:S01]  /*05b0*/  IMAD.WIDE.U32 R18, R9, 0x100, RZ ;  /* 0x0000010009127825 */ /* 0x000fe200078e00ff */
[----:B------:R-:W-:Y:S02]  /*05c0*/  LOP3.LUT R30, R38, R43, RZ, 0xfc, !PT ;  /* 0x0000002b261e7212 */ /* 0x000fe400078efcff */
[----:B------:R-:W5:Y:S01]  /*05d0*/  LDG.E.U8 R0, desc[UR48][R26.64+0x10] ;  /* 0x000010301a007981 */ /* 0x000f62000c1e1100 */
[----:B------:R-:W-:-:S03]  /*05e0*/  IMAD.WIDE.U32 R2, R5, 0x10000, RZ ;  /* 0x0001000005027825 */ /* 0x000fc600078e00ff */
[----:B------:R-:W3:Y:S01]  /*05f0*/  LDG.E.U8 R38, desc[UR48][R26.64+0x12] ;  /* 0x000012301a267981 */ /* 0x000ee2000c1e1100 */
[----:B------:R-:W-:-:S03]  /*0600*/  LOP3.LUT R56, R15, R56, R22, 0xfe, !PT ;  /* 0x000000380f387212 */ /* 0x000fc600078efe16 */
[----:B------:R-:W5:Y:S01]  /*0610*/  LDG.E.U8 R43, desc[UR48][R26.64+0x1a] ;  /* 0x00001a301a2b7981 */ /* 0x000f62000c1e1100 */
[----:B------:R-:W-:-:S03]  /*0620*/  IMAD.WIDE.U32 R16, R16, 0x1000000, RZ ;  /* 0x0100000010107825 */ /* 0x000fc600078e00ff */
[----:B------:R-:W5:Y:S01]  /*0630*/  LDG.E.U8 R20, desc[UR48][R26.64+0xe] ;  /* 0x00000e301a147981 */ /* 0x000f62000c1e1100 */
[----:B------:R-:W-:-:S03]  /*0640*/  IMAD.WIDE.U32 R8, R8, 0x100, RZ ;  /* 0x0000010008087825 */ /* 0x000fc600078e00ff */
[----:B------:R-:W5:Y:S01]  /*0650*/  LDG.E.U8 R23, desc[UR48][R26.64+0x17] ;  /* 0x000017301a177981 */ /* 0x000f62000c1e1100 */
[----:B------:R-:W-:-:S03]  /*0660*/  IMAD.WIDE.U32 R4, R4, 0x10000, RZ ;  /* 0x0001000004047825 */ /* 0x000fc600078e00ff */
[----:B------:R-:W5:Y:S01]  /*0670*/  LDG.E.U8 R25, desc[UR48][R26.64+0x1f] ;  /* 0x00001f301a197981 */ /* 0x000f62000c1e1100 */
[----:B------:R-:W-:Y:S01]  /*0680*/  LOP3.LUT R7, R2, R18, R7, 0xfe, !PT ;  /* 0x0000001202077212 */ /* 0x000fe200078efe07 */
[----:B------:R-:W-:Y:S01]  /*0690*/  IMAD.WIDE.U32 R14, R14, 0x1000000, RZ ;  /* 0x010000000e0e7825 */ /* 0x000fe200078e00ff */
[----:B------:R-:W-:Y:S01]  /*06a0*/  LOP3.LUT R50, R17, R3, R19, 0xfe, !PT ;  /* 0x0000000311327212 */ /* 0x000fe200078efe13 */
[----:B------:R-:W5:Y:S01]  /*06b0*/  LDG.E.U8 R2, desc[UR48][R26.64+0x18] ;  /* 0x000018301a027981 */ /* 0x000f62000c1e1100 */
[----:B------:R-:W-:Y:S02]  /*06c0*/  LOP3.LUT R12, R16, R7, RZ, 0xfc, !PT ;  /* 0x00000007100c7212 */ /* 0x000fe400078efcff */
[----:B------:R-:W-:Y:S01]  /*06d0*/  LOP3.LUT R57, R4, R8, R57, 0xfe, !PT ;  /* 0x0000000804397212 */ /* 0x000fe200078efe39 */
[----:B------:R-:W5:Y:S01]  /*06e0*/  LDG.E.U8 R3, desc[UR48][R26.64+0x5] ;  /* 0x000005301a037981 */ /* 0x000f62000c1e1100 */
[----:B------:R-:W-:-:S03]  /*06f0*/  LOP3.LUT R58, R15, R5, R9, 0xfe, !PT ;  /* 0x000000050f3a7212 */ /* 0x000fc600078efe09 */
[----:B------:R-:W5:Y:S04]  /*0700*/  LDG.E.U8 R4, desc[UR48][R26.64+0xd] ;  /* 0x00000d301a047981 */ /* 0x000f68000c1e1100 */
        /* <DEDUP_REMOVED lines=8> */
[----:B------:R1:W5:Y:S01]  /*0790*/  LDG.E.U8 R17, desc[UR48][R26.64+0x1c] ;  /* 0x00001c301a117981 */ /* 0x000362000c1e1100 */
[----:B------:R-:W-:-:S02]  /*07a0*/  IMAD.SHL.U32 R11, R11, 0x100, RZ ;  /* 0x000001000b0b7824 */ /* 0x000fc400078e00ff */
[----:B------:R-:W-:Y:S02]  /*07b0*/  IMAD.SHL.U32 R13, R13, 0x100, RZ ;  /* 0x000001000d0d7824 */ /* 0x000fe400078e00ff */
[----:B------:R-:W-:Y:S01]  /*07c0*/  IMAD.SHL.U32 R31, R31, 0x100, RZ ;  /* 0x000001001f1f7824 */ /* 0x000fe200078e00ff */
[----:B------:R-:W-:Y:S01]  /*07d0*/  LOP3.LUT R35, R11, R35, R48, 0xfe, !PT ;  /* 0x000000230b237212 */ /* 0x000fe200078efe30 */
[----:B------:R-:W-:Y:S02]  /*07e0*/  IMAD.U32 R54, R54, 0x10000, RZ ;  /* 0x0001000036367824 */ /* 0x000fe400078e00ff */
[----:B------:R-:W-:Y:S01]  /*07f0*/  IMAD.SHL.U32 R55, R55, 0x1000000, RZ ;  /* 0x0100000037377824 */ /* 0x000fe200078e00ff */
[----:B------:R-:W-:Y:S01]  /*0800*/  LOP3.LUT R37, R13, R37, R50, 0xfe, !PT ;  /* 0x000000250d257212 */ /* 0x000fe200078efe32 */
[----:B-1----:R-:W-:Y:S01]  /*0810*/  IMAD.U32 R26, R51, 0x10000, RZ ;  /* 0x00010000331a7824 */ /* 0x002fe200078e00ff */
[----:B------:R-:W-:Y:S01]  /*0820*/  LOP3.LUT R58, R31, R33, R58, 0xfe, !PT ;  /* 0x000000211f3a7212 */ /* 0x000fe200078efe3a */
[----:B------:R-:W-:Y:S01]  /*0830*/  IMAD.SHL.U32 R53, R53, 0x1000000, RZ ;  /* 0x0100000035357824 */ /* 0x000fe200078e00ff */
[----:B------:R-:W-:Y:S01]  /*0840*/  LOP3.LUT R11, R55, R54, R35, 0xfe, !PT ;  /* 0x00000036370b7212 */ /* 0x000fe200078efe23 */
[----:B------:R-:W-:-:S04]  /*0850*/  IMAD.WIDE.U32 R32, R32, 0x100, RZ ;  /* 0x0000010020207825 */ /* 0x000fc800078e00ff */
[----:B------:R-:W-:Y:S01]  /*0860*/  IMAD.WIDE.U32 R34, R34, 0x10000, RZ ;  /* 0x0001000022227825 */ /* 0x000fe200078e00ff */
[----:B------:R-:W-:-:S03]  /*0870*/  LOP3.LUT R13, R53, R26, R37, 0xfe, !PT ;  /* 0x0000001a350d7212 */ /* 0x000fc600078efe25 */
[----:B------:R-:W-:Y:S02]  /*0880*/  IMAD.U32 R15, R29, 0x10000, RZ ;  /* 0x000100001d0f7824 */ /* 0x000fe400078e00ff */
[----:B------:R-:W-:Y:S02]  /*0890*/  IMAD.SHL.U32 R48, R28, 0x1000000, RZ ;  /* 0x010000001c307824 */ /* 0x000fe400078e00ff */
[----:B------:R-:W-:Y:S02]  /*08a0*/  IMAD.U32 R49, R49, 0x10000, RZ ;  /* 0x0001000031317824 */ /* 0x000fe400078e00ff */
[----:B------:R-:W-:Y:S02]  /*08b0*/  IMAD.SHL.U32 R52, R52, 0x1000000, RZ ;  /* 0x0100000034347824 */ /* 0x000fe400078e00ff */
[----:B------:R-:W-:-:S04]  /*08c0*/  IMAD.WIDE.U32 R36, R36, 0x1000000, RZ ;  /* 0x0100000024247825 */ /* 0x000fc800078e00ff */
[----:B------:R-:W-:Y:S01]  /*08d0*/  IMAD.WIDE.U32 R26, R47, 0x100, RZ ;  /* 0x000001002f1a7825 */ /* 0x000fe200078e00ff */
[----:B------:R-:W-:-:S03]  /*08e0*/  LOP3.LUT R41, R34, R32, R41, 0xfe, !PT ;  /* 0x0000002022297212 */ /* 0x000fc600078efe29 */
[----:B------:R-:W-:-:S04]  /*08f0*/  IMAD.WIDE.U32 R28, R46, 0x10000, RZ ;  /* 0x000100002e1c7825 */ /* 0x000fc800078e00ff */
[----:B------:R-:W-:Y:S01]  /*0900*/  IMAD.WIDE.U32 R46, R45, 0x1000000, RZ ;  /* 0x010000002d2e7825 */ /* 0x000fe200078e00ff */
[----:B------:R-:W-:Y:S02]  /*0910*/  LOP3.LUT R31, R52, R49, R56, 0xfe, !PT ;  /* 0x00000031341f7212 */ /* 0x000fe400078efe38 */
[----:B------:R-:W-:Y:S02]  /*0920*/  LOP3.LUT R41, R36, R41, RZ, 0xfc, !PT ;  /* 0x0000002924297212 */ /* 0x000fe400078efcff */
[----:B------:R-:W-:Y:S02]  /*0930*/  LOP3.LUT R36, R47, R29, R27, 0xfe, !PT ;  /* 0x0000001d2f247212 */ /* 0x000fe400078efe1b */
[----:B------:R-:W-:Y:S01]  /*0940*/  LOP3.LUT R37, R37, R35, R33, 0xfe, !PT ;  /* 0x0000002325257212 */ /* 0x000fe200078efe21 */
[----:B------:R-:W-:-:S04]  /*0950*/  IMAD.WIDE.U32 R34, R40, 0x1000000, RZ ;  /* 0x0100000028227825 */ /* 0x000fc800078e00ff */
[----:B------:R-:W-:Y:S01]  /*0960*/  IMAD.WIDE.U32 R44, R44, 0x1000000, RZ ;  /* 0x010000002c2c7825 */ /* 0x000fe200078e00ff */
[----:B------:R-:W-:Y:S02]  /*0970*/  LOP3.LUT R14, R14, R57, RZ, 0xfc, !PT ;  /* 0x000000390e0e7212 */ /* 0x000fe400078efcff */
[----:B------:R-:W-:Y:S02]  /*0980*/  CS2R R54, SRZ ;  /* 0x0000000000367805 */ /* 0x000fe4000001ff00 */
[----:B------:R-:W-:Y:S02]  /*0990*/  LOP3.LUT R15, R48, R15, R58, 0xfe, !PT ;  /* 0x0000000f300f7212 */ /* 0x000fe400078efe3a */
[----:B------:R-:W-:Y:S02]  /*09a0*/  CS2R R52, SRZ ;  /* 0x0000000000347805 */ /* 0x000fe4000001ff00 */
[----:B------:R-:W-:Y:S02]  /*09b0*/  CS2R R58, SRZ ;  /* 0x00000000003a7805 */ /* 0x000fe4000001ff00 */
[----:B------:R-:W-:-:S02]  /*09c0*/  CS2R R50, SRZ ;  /* 0x0000000000327805 */ /* 0x000fc4000001ff00 */
[----:B------:R-:W-:Y:S01]  /*09d0*/  CS2R R56, SRZ ;  /* 0x0000000000387805 */ /* 0x000fe2000001ff00 */
[----:B------:R-:W-:Y:S01]  /*09e0*/  IMAD.MOV.U32 R65, RZ, RZ, RZ ;  /* 0x000000ffff417224 */ /* 0x000fe200078e00ff */
[----:B------:R-:W-:Y:S02]  /*09f0*/  ULEA UR16, UR16, UR57, 0x3 ;  /* 0x0000003910107291 */ /* 0x000fe4000f8e18ff */
[----:B------:R-:W-:Y:S02]  /*0a00*/  ULEA UR17, UR17, UR57, 0x3 ;  /* 0x0000003911117291 */ /* 0x000fe4000f8e18ff */
[----:B------:R-:W-:Y:S02]  /*0a10*/  ULEA UR18, UR18, UR57, 0x3 ;  /* 0x0000003912127291 */ /* 0x000fe4000f8e18ff */
[----:B------:R-:W-:Y:S02]  /*0a20*/  ULEA UR19, UR19, UR57, 0x3 ;  /* 0x0000003913137291 */ /* 0x000fe4000f8e18ff */
[----:B------:R-:W-:-:S02]  /*0a30*/  ULEA UR20, UR20, UR57, 0x3 ;  /* 0x0000003914147291 */ /* 0x000fc4000f8e18ff */
[----:B------:R-:W-:Y:S02]  /*0a40*/  ULEA UR21, UR21, UR57, 0x3 ;  /* 0x0000003915157291 */ /* 0x000fe4000f8e18ff */
        /* <DEDUP_REMOVED lines=10> */
[----:B0-----:R-:W-:-:S02]  /*0af0*/  ULEA UR50, UR4, UR57, 0x3 ;  /* 0x0000003904327291 */ /* 0x001fc4000f8e18ff */
[----:B------:R-:W-:Y:S02]  /*0b00*/  ULEA UR51, UR5, UR57, 0x3 ;  /* 0x0000003905337291 */ /* 0x000fe4000f8e18ff */
[----:B------:R-:W-:Y:S02]  /*0b10*/  ULEA UR6, UR6, UR57, 0x3 ;  /* 0x0000003906067291 */ /* 0x000fe4000f8e18ff */
[----:B------:R-:W-:Y:S02]  /*0b20*/  ULEA UR7, UR7, UR57, 0x3 ;  /* 0x0000003907077291 */ /* 0x000fe4000f8e18ff */
[----:B------:R-:W-:Y:S02]  /*0b30*/  ULEA UR52, UR8, UR57, 0x3 ;  /* 0x0000003908347291 */ /* 0x000fe4000f8e18ff */
[----:B------:R-:W-:Y:S02]  /*0b40*/  ULEA UR53, UR9, UR57, 0x3 ;  /* 0x0000003909357291 */ /* 0x000fe4000f8e18ff */
[----:B------:R-:W-:-:S02]  /*0b50*/  ULEA UR56, UR10, UR57, 0x3 ;  /* 0x000000390a387291 */ /* 0x000fc4000f8e18ff */
[----:B------:R-:W-:Y:S01]  /*0b60*/  ULEA UR57, UR11, UR57, 0x3 ;  /* 0x000000390b397291 */ /* 0x000fe2000f8e18ff */
[----:B------:R-:W0:Y:S01]  /*0b70*/  LDCU.128 UR8, c[0x3][0xc0] ;  /* 0x00c01800ff0877ac */ /* 0x000e220008000c00 */
[----:B------:R-:W1:Y:S01]  /*0b80*/  LDCU.128 UR12, c[0x3][0xd0] ;  /* 0x00c01a00ff0c77ac */ /* 0x000e620008000c00 */
[----:B------:R-:W-:Y:S01]  /*0b90*/  UMOV UR4, URZ ;  /* 0x000000ff00047c82 */ /* 0x000fe20008000000 */
[----:B------:R-:W-:Y:S01]  /*0ba0*/  UMOV UR5, URZ ;  /* 0x000000ff00057c82 */ /* 0x000fe20008000000 */
[----:B--2---:R-:W-:Y:S01]  /*0bb0*/  IMAD.SHL.U32 R21, R21, 0x1000000, RZ ;  /* 0x0100000015157824 */ /* 0x004fe200078e00ff */
[----:B----4-:R-:W-:Y:S01]  /*0bc0*/  LOP3.LUT R49, R28, R26, R39, 0xfe, !PT ;  /* 0x0000001a1c317212 */ /* 0x010fe200078efe27 */
[----:B------:R-:W-:-:S04]  /*0bd0*/  IMAD.WIDE.U32 R26, R6, 0x100, RZ ;  /* 0x00000100061a7825 */ /* 0x000fc800078e00ff */
[----:B------:R-:W-:-:S04]  /*0be0*/  IMAD.WIDE.U32 R28, R42, 0x100, RZ ;  /* 0x000001002a1c7825 */ /* 0x000fc800078e00ff */
[----:B---3--:R-:W-:-:S04]  /*0bf0*/  IMAD.WIDE.U32 R38, R38, 0x10000, RZ ;  /* 0x0001000026267825 */ /* 0x008fc800078e00ff */
[----:B-----5:R-:W-:Y:S01]  /*0c00*/  IMAD.WIDE.U32 R32, R43, 0x10000, RZ ;  /* 0x000100002b207825 */ /* 0x020fe200078e00ff */
[----:B------:R-:W-:Y:S02]  /*0c10*/  LOP3.LUT R47, R38, R26, R0, 0xfe, !PT ;  /* 0x0000001a262f7212 */ /* 0x000fe400078efe00 */
[----:B------:R-:W-:Y:S01]  /*0c20*/  LOP3.LUT R27, R35, R39, R27, 0xfe, !PT ;  /* 0x00000027231b7212 */ /* 0x000fe200078efe1b */
[----:B------:R-:W-:Y:S02]  /*0c30*/  IMAD.U32 R20, R20, 0x10000, RZ ;  /* 0x0001000014147824 */ /* 0x000fe400078e00ff */
[----:B------:R-:W-:Y:S02]  /*0c40*/  IMAD.U32 R24, R24, 0x10000, RZ ;  /* 0x0001000018187824 */ /* 0x000fe400078e00ff */
[----:B------:R-:W-:Y:S02]  /*0c50*/  IMAD.SHL.U32 R23, R23, 0x1000000, RZ ;  /* 0x0100000017177824 */ /* 0x000fe400078e00ff */
[----:B------:R-:W-:Y:S01]  /*0c60*/  IMAD.SHL.U32 R25, R25, 0x1000000, RZ ;  /* 0x0100000019197824 */ /* 0x000fe200078e00ff */
[----:B------:R-:W-:-:S02]  /*0c70*/  LOP3.LUT R43, R32, R28, R2, 0xfe, !PT ;  /* 0x0000001c202b7212 */ /* 0x000fc400078efe02 */
[----:B------:R-:W-:Y:S01]  /*0c80*/  LOP3.LUT R28, R45, R33, R29, 0xfe, !PT ;  /* 0x000000212d1c7212 */ /* 0x000fe200078efe1d */
[----:B------:R-:W-:Y:S02]  /*0c90*/  IMAD.SHL.U32 R3, R3, 0x100, RZ ;  /* 0x0000010003037824 */ /* 0x000fe400078e00ff */
[----:B------:R-:W-:Y:S02]  /*0ca0*/  IMAD.SHL.U32 R4, R4, 0x100, RZ ;  /* 0x0000010004047824 */ /* 0x000fe400078e00ff */
[----:B------:R-:W-:Y:S02]  /*0cb0*/  IMAD.SHL.U32 R5, R5, 0x100, RZ ;  /* 0x0000010005057824 */ /* 0x000fe400078e00ff */
[----:B------:R-:W-:Y:S02]  /*0cc0*/  IMAD.SHL.U32 R26, R7, 0x100, RZ ;  /* 0x00000100071a7824 */ /* 0x000fe400078e00ff */
[----:B------:R-:W-:Y:S02]  /*0cd0*/  IMAD.U32 R18, R18, 0x10000, RZ ;  /* 0x0001000012127824 */ /* 0x000fe400078e00ff */
[----:B------:R-:W-:Y:S01]  /*0ce0*/  IMAD.SHL.U32 R19, R19, 0x1000000, RZ ;  /* 0x0100000013137824 */ /* 0x000fe200078e00ff */
[----:B------:R-:W-:Y:S01]  /*0cf0*/  LOP3.LUT R3, R3, R8, R37, 0xfe, !PT ;  /* 0x0000000803037212 */ /* 0x000fe200078efe25 */
[----:B------:R-:W-:-:S03]  /*0d00*/  IMAD.U32 R22, R22, 0x10000, RZ ;  /* 0x0001000016167824 */ /* 0x000fc600078e00ff */
[----:B------:R-:W-:Y:S02]  /*0d10*/  LOP3.LUT R38, R19, R18, R3, 0xfe, !PT ;  /* 0x0000001213267212 */ /* 0x000fe400078efe03 */
[----:B------:R-:W-:Y:S02]  /*0d20*/  LOP3.LUT R4, R4, R9, R36, 0xfe, !PT ;  /* 0x0000000904047212 */ /* 0x000fe400078efe24 */
[----:B------:R-:W-:Y:S02]  /*0d30*/  LOP3.LUT R5, R5, R16, R27, 0xfe, !PT ;  /* 0x0000001005057212 */ /* 0x000fe400078efe1b */
[----:B------:R-:W-:Y:S02]  /*0d40*/  LOP3.LUT R17, R26, R17, R28, 0xfe, !PT ;  /* 0x000000111a117212 */ /* 0x000fe400078efe1c */
[----:B------:R-:W-:Y:S02]  /*0d50*/  CS2R R28, SRZ ;  /* 0x00000000001c7805 */ /* 0x000fe4000001ff00 */
[----:B------:R-:W-:Y:S01]  /*0d60*/  LOP3.LUT R0, R46, R49, RZ, 0xfc, !PT ;  /* 0x000000312e007212 */ /* 0x000fe200078efcff */
[----:B------:R-:W-:Y:S01]  /*0d70*/  IMAD.MOV.U32 R19, RZ, RZ, -0x80000000 ;  /* 0x80000000ff137424 */ /* 0x000fe200078e00ff */
[----:B------:R-:W-:Y:S01]  /*0d80*/  LOP3.LUT R3, R21, R20, R4, 0xfe, !PT ;  /* 0x0000001415037212 */ /* 0x000fe200078efe04 */
[----:B------:R-:W-:Y:S01]  /*0d90*/  IMAD.MOV.U32 R8, RZ, RZ, 0x1 ;  /* 0x00000001ff087424 */ /* 0x000fe200078e00ff */
[----:B------:R-:W-:Y:S01]  /*0da0*/  LOP3.LUT R45, R23, R22, R5, 0xfe, !PT ;  /* 0x00000016172d7212 */ /* 0x000fe200078efe05 */
[----:B------:R-:W-:Y:S01]  /*0db0*/  IMAD.MOV.U32 R9, RZ, RZ, RZ ;  /* 0x000000ffff097224 */ /* 0x000fe200078e00ff */
[----:B------:R-:W-:-:S02]  /*0dc0*/  LOP3.LUT R7, R25, R24, R17, 0xfe, !PT ;  /* 0x0000001819077212 */ /* 0x000fc400078efe11 */
[----:B------:R-:W-:Y:S02]  /*0dd0*/  CS2R R20, SRZ ;  /* 0x0000000000147805 */ /* 0x000fe4000001ff00 */
[----:B------:R-:W-:Y:S01]  /*0de0*/  LOP3.LUT R2, R34, R47, RZ, 0xfc, !PT ;  /* 0x0000002f22027212 */ /* 0x000fe200078efcff */
[----:B------:R-:W-:Y:S01]  /*0df0*/  IMAD.MOV.U32 R18, RZ, RZ, RZ ;  /* 0x000000ffff127224 */ /* 0x000fe200078e00ff */
[----:B------:R-:W-:Y:S02]  /*0e00*/  LOP3.LUT R6, R44, R43, RZ, 0xfc, !PT ;  /* 0x0000002b2c067212 */ /* 0x000fe400078efcff */
[----:B------:R-:W-:Y:S02]  /*0e10*/  CS2R R4, SRZ ;  /* 0x0000000000047805 */ /* 0x000fe4000001ff00 */
[----:B------:R-:W-:Y:S02]  /*0e20*/  CS2R R32, SRZ ;  /* 0x0000000000207805 */ /* 0x000fe4000001ff00 */
[----:B------:R-:W-:-:S02]  /*0e30*/  CS2R R22, SRZ ;  /* 0x0000000000167805 */ /* 0x000fc4000001ff00 */
[----:B------:R-:W-:Y:S02]  /*0e40*/  CS2R R24, SRZ ;  /* 0x0000000000187805 */ /* 0x000fe4000001ff00 */
[----:B------:R-:W-:Y:S02]  /*0e50*/  CS2R R16, SRZ ;  /* 0x0000000000107805 */ /* 0x000fe4000001ff00 */
[----:B------:R-:W-:Y:S02]  /*0e60*/  CS2R R48, SRZ ;  /* 0x0000000000307805 */ /* 0x000fe4000001ff00 */
[----:B01----:R-:W-:-:S07]  /*0e70*/  CS2R R26, SRZ ;  /* 0x00000000001a7805 */ /* 0x003fce000001ff00 */
.L_x_0:
[----:B------:R-:W-:Y:S02]  /*0e80*/  LOP3.LUT R37, R51, R2, R10, 0x96, !PT ;  /* 0x0000000233257212 */ /* 0x000fe400078e960a */
[----:B0-----:R-:W-:Y:S02]  /*0e90*/  LOP3.LUT R35, R18, R4, R41, 0x96, !PT ;  /* 0x0000000412237212 */ /* 0x001fe400078e9629 */
[----:B------:R-:W-:Y:S02]  /*0ea0*/  LOP3.LUT R37, R27, R37, R54, 0x96, !PT ;  /* 0x000000251b257212 */ /* 0x000fe400078e9636 */
[----:B------:R-:W-:Y:S02]  /*0eb0*/  LOP3.LUT R34, R55, R5, R38, 0x96, !PT ;  /* 0x0000000537227212 */ /* 0x000fe400078e9626 */
[----:B------:R-:W-:Y:S02]  /*0ec0*/  LOP3.LUT R36, R28, R35, R20, 0x96, !PT ;  /* 0x000000231c247212 */ /* 0x000fe400078e9614 */
[----:B------:R-:W-:-:S02]  /*0ed0*/  SHF.L.W.U32.HI R39, R37, 0x1, R37 ;  /* 0x0000000125277819 */ /* 0x000fc40000010e25 */
[----:B------:R-:W-:Y:S02]  /*0ee0*/  LOP3.LUT R35, R29, R34, R21, 0x96, !PT ;  /* 0x000000221d237212 */ /* 0x000fe400078e9615 */
[----:B------:R-:W-:Y:S02]  /*0ef0*/  LOP3.LUT R34, R36, R39, RZ, 0x3c, !PT ;  /* 0x0000002724227212 */ /* 0x000fe400078e3cff */
[----:B------:R-:W-:Y:S02]  /*0f00*/  LOP3.LUT R43, R35, R31, RZ, 0x3c, !PT ;  /* 0x0000001f232b7212 */ /* 0x000fe400078e3cff */
[C---:B------:R-:W-:Y:S02]  /*0f10*/  LOP3.LUT R46, R34.reuse, R0, RZ, 0x3c, !PT ;  /* 0x00000000222e7212 */ /* 0x040fe400078e3cff */
[----:B------:R-:W-:Y:S02]  /*0f20*/  LOP3.LUT R42, R34, R30, RZ, 0x3c, !PT ;  /* 0x0000001e222a7212 */ /* 0x000fe400078e3cff */
[----:B------:R-:W-:-:S02]  /*0f30*/  LOP3.LUT R0, R53, R0, R30, 0x96, !PT ;  /* 0x0000000035007212 */ /* 0x000fc400078e961e */
[----:B------:R-:W-:Y:S01]  /*0f40*/  LOP3.LUT R30, R50, R3, R31, 0x96, !PT ;  /* 0x00000003321e7212 */ /* 0x000fe200078e961f */
[----:B------:R0:W-:Y:S01]  /*0f50*/  STL.64 [R1], R42 ;  /* 0x0000002a01007387 */ /* 0x0001e20000100a00 */
[----:B------:R-:W-:Y:S02]  /*0f60*/  LOP3.LUT R40, R48, R45, R11, 0x96, !PT ;  /* 0x0000002d30287212 */ /* 0x000fe400078e960b */
[----:B------:R-:W-:Y:S02]  /*0f70*/  LOP3.LUT R30, R58, R30, R57, 0x96, !PT ;  /* 0x0000001e3a1e7212 */ /* 0x000fe400078e9639 */
[----:B------:R-:W-:Y:S02]  /*0f80*/  LOP3.LUT R62, R34, R53, RZ, 0x3c, !PT ;  /* 0x00000035223e7212 */ /* 0x000fe400078e3cff */
[----:B------:R-:W-:Y:S02]  /*0f90*/  LOP3.LUT R63, R35, R50, RZ, 0x3c, !PT ;  /* 0x00000032233f7212 */ /* 0x000fe400078e3cff */
[----:B------:R-:W-:-:S02]  /*0fa0*/  LOP3.LUT R40, R26, R40, R19, 0x96, !PT ;  /* 0x000000281a287212 */ /* 0x000fc400078e9613 */
[----:B------:R-:W-:Y:S01]  /*0fb0*/  LOP3.LUT R47, R35, R3, RZ, 0x3c, !PT ;  /* 0x00000003232f7212 */ /* 0x000fe200078e3cff */
[----:B------:R1:W-:Y:S01]  /*0fc0*/  STL.64 [R1+0x50], R62 ;  /* 0x0000503e01007387 */ /* 0x0003e20000100a00 */
[----:B0-----:R-:W-:Y:S02]  /*0fd0*/  LOP3.LUT R42, R16, R7, R13, 0x96, !PT ;  /* 0x00000007102a7212 */ /* 0x001fe400078e960d */
[----:B------:R-:W-:Y:S01]  /*0fe0*/  LOP3.LUT R43, R30, R19, RZ, 0x3c, !PT ;  /* 0x000000131e2b7212 */ /* 0x000fe200078e3cff */
[----:B------:R0:W-:Y:S01]  /*0ff0*/  STL.64 [R1+0x28], R46 ;  /* 0x0000282e01007387 */ /* 0x0001e20000100a00 */
[----:B------:R-:W-:Y:S02]  /*1000*/  LOP3.LUT R19, R49, R6, R12, 0x96, !PT ;  /* 0x0000000631137212 */ /* 0x000fe400078e960c */
[----:B------:R-:W-:Y:S02]  /*1010*/  LOP3.LUT R42, R60, R42, R59, 0x96, !PT ;  /* 0x0000002a3c2a7212 */ /* 0x000fe400078e963b */
[----:B------:R-:W-:-:S02]  /*1020*/  LOP3.LUT R3, R30, R45, RZ, 0x3c, !PT ;  /* 0x0000002d1e037212 */ /* 0x000fc400078e3cff */
[----:B------:R-:W-:Y:S02]  /*1030*/  LOP3.LUT R45, R30, R26, RZ, 0x3c, !PT ;  /* 0x0000001a1e2d7212 */ /* 0x000fe400078e3cff */
[----:B------:R-:W-:Y:S02]  /*1040*/  LOP3.LUT R26, R52, R9, R15, 0x96, !PT ;  /* 0x00000009341a7212 */ /* 0x000fe400078e960f */
[----:B------:R-:W-:Y:S02]  /*1050*/  LOP3.LUT R19, R25, R19, R22, 0x96, !PT ;  /* 0x0000001319137212 */ /* 0x000fe400078e9616 */
[----:B-1----:R-:W-:Y:S02]  /*1060*/  LOP3.LUT R63, R42, R9, RZ, 0x3c, !PT ;  /* 0x000000092a3f7212 */ /* 0x002fe400078e3cff */
[----:B------:R-:W-:Y:S02]  /*1070*/  LOP3.LUT R9, R17, R8, R14, 0x96, !PT ;  /* 0x0000000811097212 */ /* 0x000fe400078e960e */
[----:B------:R-:W-:-:S02]  /*1080*/  LOP3.LUT R53, R40, R59, RZ, 0x3c, !PT ;  /* 0x0000003b28357212 */ /* 0x000fc400078e3cff */
[----:B------:R-:W-:Y:S02]  /*1090*/  LOP3.LUT R59, R42, R15, RZ, 0x3c, !PT ;  /* 0x0000000f2a3b7212 */ /* 0x000fe400078e3cff */
[----:B------:R-:W-:Y:S02]  /*10a0*/  LOP3.LUT R0, R61, R0, R56, 0x96, !PT ;  /* 0x000000003d007212 */ /* 0x000fe400078e9638 */
[----:B------:R-:W-:Y:S02]  /*10b0*/  SHF.L.W.U32.HI R15, R19, 0x1, R19 ;  /* 0x00000001130f7819 */ /* 0x000fe40000010e13 */
[----:B------:R-:W-:Y:S02]  /*10c0*/  LOP3.LUT R9, R32, R9, R23, 0x96, !PT ;  /* 0x0000000920097212 */ /* 0x000fe400078e9617 */
[----:B0-----:R-:W-:Y:S02]  /*10d0*/  LOP3.LUT R47, R40, R16, RZ, 0x3c, !PT ;  /* 0x00000010282f7212 */ /* 0x001fe400078e3cff */
[----:B------:R-:W-:-:S02]  /*10e0*/  LOP3.LUT R15, R0, R15, RZ, 0x3c, !PT ;  /* 0x0000000f000f7212 */ /* 0x000fc400078e3cff */
[----:B------:R-:W-:Y:S02]  /*10f0*/  SHF.L.W.U32.HI R36, R36, 0x1, R36 ;  /* 0x0000000124247819 */ /* 0x000fe40000010e24 */
[----:B------:R-:W-:Y:S02]  /*1100*/  SHF.L.W.U32.HI R0, R0, 0x1, R0 ;  /* 0x0000000100007819 */ /* 0x000fe40000010e00 */
[----:B------:R-:W-:Y:S02]  /*1110*/  SHF.L.W.U32.HI R16, R9, 0x1, R9 ;  /* 0x0000000109107819 */ /* 0x000fe40000010e09 */
[----:B------:R-:W-:Y:S02]  /*1120*/  LOP3.LUT R26, R33, R26, R24, 0x96, !PT ;  /* 0x0000001a211a7212 */ /* 0x000fe400078e9618 */
[C---:B------:R-:W-:Y:S02]  /*1130*/  LOP3.LUT R11, R30.reuse, R11, RZ, 0x3c, !PT ;  /* 0x0000000b1e0b7212 */ /* 0x040fe400078e3cff */
[----:B------:R-:W-:-:S02]  /*1140*/  LOP3.LUT R39, R30, R48, RZ, 0x3c, !PT ;  /* 0x000000301e277212 */ /* 0x000fc400078e3cff */
[----:B------:R-:W-:Y:S02]  /*1150*/  LOP3.LUT R37, R37, R16, RZ, 0x3c, !PT ;  /* 0x0000001025257212 */ /* 0x000fe400078e3cff */
[----:B------:R-:W-:Y:S02]  /*1160*/  LOP3.LUT R19, R19, R36, RZ, 0x3c, !PT ;  /* 0x0000002413137212 */ /* 0x000fe400078e3cff */
[----:B------:R-:W-:Y:S02]  /*1170*/  LOP3.LUT R9, R9, R0, RZ, 0x3c, !PT ;  /* 0x0000000009097212 */ /* 0x000fe400078e3cff */
[----:B------:R-:W-:Y:S02]  /*1180*/  LOP3.LUT R30, R34, R56, RZ, 0x3c, !PT ;  /* 0x00000038221e7212 */ /* 0x000fe400078e3cff */
[----:B------:R-:W-:Y:S02]  /*1190*/  LOP3.LUT R31, R35, R57, RZ, 0x3c, !PT ;  /* 0x00000039231f7212 */ /* 0x000fe400078e3cff */
[----:B------:R-:W-:-:S02]  /*11a0*/  LOP3.LUT R67, R42, R52, RZ, 0x3c, !PT ;  /* 0x000000342a437212 */ /* 0x000fc400078e3cff */
[C---:B------:R-:W-:Y:S01]  /*11b0*/  LOP3.LUT R69, R42.reuse, R24, RZ, 0x3c, !PT ;  /* 0x000000182a457212 */ /* 0x040fe200078e3cff */
[----:B------:R-:W-:Y:S01]  /*11c0*/  STL.64 [R1+0x78], R30 ;  /* 0x0000781e01007387 */ /* 0x000fe20000100a00 */
[----:B------:R-:W-:Y:S02]  /*11d0*/  LOP3.LUT R33, R42, R33, RZ, 0x3c, !PT ;  /* 0x000000212a217212 */ /* 0x000fe400078e3cff */
[----:B------:R-:W-:Y:S02]  /*11e0*/  LOP3.LUT R34, R34, R61, RZ, 0x3c, !PT ;  /* 0x0000003d22227212 */ /* 0x000fe400078e3cff */
[----:B------:R-:W-:Y:S02]  /*11f0*/  LOP3.LUT R35, R35, R58, RZ, 0x3c, !PT ;  /* 0x0000003a23237212 */ /* 0x000fe400078e3cff */
[----:B------:R-:W-:Y:S02]  /*1200*/  LOP3.LUT R57, R40, R60, RZ, 0x3c, !PT ;  /* 0x0000003c28397212 */ /* 0x000fe400078e3cff */
[----:B------:R-:W-:Y:S01]  /*1210*/  LOP3.LUT R61, R26, R38, RZ, 0x3c, !PT ;  /* 0x000000261a3d7212 */ /* 0x000fe200078e3cff */
[----:B------:R-:W-:Y:S01]  /*1220*/  STL.64 [R1+0xa0], R34 ;  /* 0x0000a02201007387 */ /* 0x000fe20000100a00 */
[----:B------:R-:W-:-:S02]  /*1230*/  LOP3.LUT R42, R15, R54, RZ, 0x3c, !PT ;  /* 0x000000360f2a7212 */ /* 0x000fc400078e3cff */
[C---:B------:R-:W-:Y:S02]  /*1240*/  LOP3.LUT R13, R40.reuse, R13, RZ, 0x3c, !PT ;  /* 0x0000000d280d7212 */ /* 0x040fe400078e3cff */
[----:B------:R-:W-:Y:S01]  /*1250*/  LOP3.LUT R7, R40, R7, RZ, 0x3c, !PT ;  /* 0x0000000728077212 */ /* 0x000fe200078e3cff */
[----:B------:R-:W-:Y:S01]  /*1260*/  STL.64 [R1+0x80], R42 ;  /* 0x0000802a01007387 */ /* 0x000fe20000100a00 */
[C---:B------:R-:W-:Y:S02]  /*1270*/  LOP3.LUT R5, R26.reuse, R5, RZ, 0x3c, !PT ;  /* 0x000000051a057212 */ /* 0x040fe400078e3cff */
[C---:B------:R-:W-:Y:S02]  /*1280*/  LOP3.LUT R55, R26.reuse, R55, RZ, 0x3c, !PT ;  /* 0x000000371a377212 */ /* 0x040fe400078e3cff */
[C---:B------:R-:W-:Y:S02]  /*1290*/  LOP3.LUT R21, R26.reuse, R21, RZ, 0x3c, !PT ;  /* 0x000000151a157212 */ /* 0x040fe400078e3cff */
[----:B------:R-:W-:-:S02]  /*12a0*/  LOP3.LUT R29, R26, R29, RZ, 0x3c, !PT ;  /* 0x0000001d1a1d7212 */ /* 0x000fc400078e3cff */
[C---:B------:R-:W-:Y:S02]  /*12b0*/  LOP3.LUT R10, R15.reuse, R10, RZ, 0x3c, !PT ;  /* 0x0000000a0f0a7212 */ /* 0x040fe400078e3cff */
[C---:B------:R-:W-:Y:S02]  /*12c0*/  LOP3.LUT R2, R15.reuse, R2, RZ, 0x3c, !PT ;  /* 0x000000020f027212 */ /* 0x040fe400078e3cff */
[C---:B------:R-:W-:Y:S01]  /*12d0*/  LOP3.LUT R38, R15.reuse, R51, RZ, 0x3c, !PT ;  /* 0x000000330f267212 */ /* 0x040fe200078e3cff */
[----:B------:R0:W-:Y:S01]  /*12e0*/  STL.64 [R1+0x8], R10 ;  /* 0x0000080a01007387 */ /* 0x0001e20000100a00 */
[----:B------:R-:W-:Y:S02]  /*12f0*/  LOP3.LUT R44, R15, R27, RZ, 0x3c, !PT ;  /* 0x0000001b0f2c7212 */ /* 0x000fe400078e3cff */
[C---:B------:R-:W-:Y:S01]  /*1300*/  LOP3.LUT R12, R37.reuse, R12, RZ, 0x3c, !PT ;  /* 0x0000000c250c7212 */ /* 0x040fe200078e3cff */
[----:B------:R1:W-:Y:S01]  /*1310*/  STL.64 [R1+0x30], R2 ;  /* 0x0000300201007387 */ /* 0x0003e20000100a00 */
[----:B------:R-:W-:-:S02]  /*1320*/  LOP3.LUT R6, R37, R6, RZ, 0x3c, !PT ;  /* 0x0000000625067212 */ /* 0x000fc400078e3cff */
[C---:B------:R-:W-:Y:S01]  /*1330*/  LOP3.LUT R46, R37.reuse, R49, RZ, 0x3c, !PT ;  /* 0x00000031252e7212 */ /* 0x040fe200078e3cff */
[----:B------:R-:W-:Y:S01]  /*1340*/  STL.64 [R1+0x58], R38 ;  /* 0x0000582601007387 */ /* 0x000fe20000100a00 */
[C---:B------:R-:W-:Y:S02]  /*1350*/  LOP3.LUT R52, R37.reuse, R22, RZ, 0x3c, !PT ;  /* 0x0000001625347212 */ /* 0x040fe400078e3cff */
[----:B------:R-:W-:Y:S01]  /*1360*/  LOP3.LUT R56, R37, R25, RZ, 0x3c, !PT ;  /* 0x0000001925387212 */ /* 0x000fe200078e3cff */
[----:B------:R-:W-:Y:S01]  /*1370*/  STL.64 [R1+0xa8], R44 ;  /* 0x0000a82c01007387 */ /* 0x000fe20000100a00 */
[C---:B------:R-:W-:Y:S02]  /*1380*/  LOP3.LUT R58, R19.reuse, R14, RZ, 0x3c, !PT ;  /* 0x0000000e133a7212 */ /* 0x040fe400078e3cff */
[C---:B------:R-:W-:Y:S01]  /*1390*/  LOP3.LUT R62, R19.reuse, R8, RZ, 0x3c, !PT ;  /* 0x00000008133e7212 */ /* 0x040fe200078e3cff */
[----:B------:R-:W-:Y:S01]  /*13a0*/  STL.64 [R1+0x10], R12 ;  /* 0x0000100c01007387 */ /* 0x000fe20000100a00 */
[----:B------:R-:W-:-:S02]  /*13b0*/  LOP3.LUT R66, R19, R17, RZ, 0x3c, !PT ;  /* 0x0000001113427212 */ /* 0x000fc400078e3cff */
[C---:B------:R-:W-:Y:S01]  /*13c0*/  LOP3.LUT R68, R19.reuse, R23, RZ, 0x3c, !PT ;  /* 0x0000001713447212 */ /* 0x040fe200078e3cff */
[----:B------:R-:W-:Y:S01]  /*13d0*/  STL.64 [R1+0x38], R6 ;  /* 0x0000380601007387 */ /* 0x000fe20000100a00 */
[----:B------:R-:W-:Y:S02]  /*13e0*/  LOP3.LUT R32, R19, R32, RZ, 0x3c, !PT ;  /* 0x0000002013207212 */ /* 0x000fe400078e3cff */
[C---:B------:R-:W-:Y:S01]  /*13f0*/  LOP3.LUT R60, R9.reuse, R41, RZ, 0x3c, !PT ;  /* 0x00000029093c7212 */ /* 0x040fe200078e3cff */
[----:B------:R-:W-:Y:S01]  /*1400*/  STL.64 [R1+0x60], R46 ;  /* 0x0000602e01007387 */ /* 0x000fe20000100a00 */
[C---:B------:R-:W-:Y:S02]  /*1410*/  LOP3.LUT R4, R9.reuse, R4, RZ, 0x3c, !PT ;  /* 0x0000000409047212 */ /* 0x040fe400078e3cff */
[C---:B------:R-:W-:Y:S01]  /*1420*/  LOP3.LUT R54, R9.reuse, R18, RZ, 0x3c, !PT ;  /* 0x0000001209367212 */ /* 0x040fe200078e3cff */
[----:B------:R-:W-:Y:S01]  /*1430*/  STL.64 [R1+0x88], R52 ;  /* 0x0000883401007387 */ /* 0x000fe20000100a00 */
[----:B------:R-:W-:-:S02]  /*1440*/  LOP3.LUT R20, R9, R20, RZ, 0x3c, !PT ;  /* 0x0000001409147212 */ /* 0x000fc400078e3cff */
[----:B------:R-:W-:Y:S01]  /*1450*/  LOP3.LUT R28, R9, R28, RZ, 0x3c, !PT ;  /* 0x0000001c091c7212 */ /* 0x000fe200078e3cff */
[----:B------:R-:W-:Y:S04]  /*1460*/  STL.64 [R1+0xb0], R56 ;  /* 0x0000b03801007387 */ /* 0x000fe80000100a00 */
[----:B------:R-:W-:Y:S04]  /*1470*/  STL.64 [R1+0x18], R58 ;  /* 0x0000183a01007387 */ /* 0x000fe80000100a00 */
[----:B------:R-:W-:Y:S04]  /*1480*/  STL.64 [R1+0x40], R62 ;  /* 0x0000403e01007387 */ /* 0x000fe80000100a00 */
[----:B------:R-:W-:Y:S04]  /*1490*/  STL.64 [R1+0x68], R66 ;  /* 0x0000684201007387 */ /* 0x000fe80000100a00 */
[----:B------:R-:W-:Y:S04]  /*14a0*/  STL.64 [R1+0x90], R68 ;  /* 0x0000904401007387 */ /* 0x000fe80000100a00 */
[----:B------:R-:W-:Y:S04]  /*14b0*/  STL.64 [R1+0xb8], R32 ;  /* 0x0000b82001007387 */ /* 0x000fe80000100a00 */
[----:B------:R-:W-:Y:S04]  /*14c0*/  STL.64 [R1+0x20], R60 ;  /* 0x0000203c01007387 */ /* 0x000fe80000100a00 */
[----:B------:R2:W-:Y:S04]  /*14d0*/  STL.64 [R1+0x48], R4 ;  /* 0x0000480401007387 */ /* 0x0005e80000100a00 */
[----:B------:R-:W-:Y:S04]  /*14e0*/  STL.64 [R1+0x70], R54 ;  /* 0x0000703601007387 */ /* 0x000fe80000100a00 */
[----:B------:R-:W-:Y:S04]  /*14f0*/  STL.64 [R1+0x98], R20 ;  /* 0x0000981401007387 */ /* 0x000fe80000100a00 */
[----:B------:R-:W-:Y:S04]  /*1500*/  STL.64 [R1+0xc0], R28 ;  /* 0x0000c01c01007387 */ /* 0x000fe80000100a00 */
[----:B------:R-:W3:Y:S01]  /*1510*/  LDL R0, [UR16] ;  /* 0x00000010ff007983 */ /* 0x000ee20008100800 */
[----:B0-----:R-:W-:Y:S01]  /*1520*/  SHF.L.W.U32.HI R10, R10, UR8, R10 ;  /* 0x000000080a0a7c19 */ /* 0x001fe20008010e0a */
[----:B------:R-:W-:-:S02]  /*1530*/  IMAD.MOV.U32 R11, RZ, RZ, RZ ;  /* 0x000000ffff0b7224 */ /* 0x000fc400078e00ff */
[----:B-1----:R-:W-:-:S03]  /*1540*/  IMAD.MOV.U32 R3, RZ, RZ, RZ ;  /* 0x000000ffff037224 */ /* 0x002fc600078e00ff */
[----:B------:R-:W-:Y:S01]  /*1550*/  STL.64 [UR16], R10 ;  /* 0x0000000aff007987 */ /* 0x000fe20008100a10 */
[----:B---3--:R-:W-:-:S03]  /*1560*/  SHF.L.W.U32.HI R2, R0, UR9, R0 ;  /* 0x0000000900027c19 */ /* 0x008fc60008010e00 */
[----:B------:R-:W3:Y:S04]  /*1570*/  LDL R0, [UR17] ;  /* 0x00000011ff007983 */ /* 0x000ee80008100800 */
[----:B------:R0:W-:Y:S04]  /*1580*/  STL.64 [UR17], R2 ;  /* 0x00000002ff007987 */ /* 0x0001e80008100a11 */
[----:B--2---:R-:W2:Y:S01]  /*1590*/  LDL R4, [UR18] ;  /* 0x00000012ff047983 */ /* 0x004ea20008100800 */
[----:B------:R-:W-:Y:S02]  /*15a0*/  IMAD.MOV.U32 R7, RZ, RZ, RZ ;  /* 0x000000ffff077224 */ /* 0x000fe400078e00ff */
[----:B------:R-:W-:Y:S01]  /*15b0*/  IMAD.MOV.U32 R5, RZ, RZ, RZ ;  /* 0x000000ffff057224 */ /* 0x000fe200078e00ff */
[----:B---3--:R-:W-:-:S05]  /*15c0*/  SHF.L.W.U32.HI R6, R0, UR10, R0 ;  /* 0x0000000a00067c19 */ /* 0x008fca0008010e00 */
[----:B------:R1:W-:Y:S01]  /*15d0*/  STL.64 [UR18], R6 ;  /* 0x00000006ff007987 */ /* 0x0003e20008100a12 */
[----:B--2---:R-:W-:-:S03]  /*15e0*/  SHF.L.W.U32.HI R4, R4, UR11, R4 ;  /* 0x0000000b04047c19 */ /* 0x004fc60008010e04 */
[----:B------:R-:W2:Y:S04]  /*15f0*/  LDL R8, [UR19] ;  /* 0x00000013ff087983 */ /* 0x000ea80008100800 */
[----:B------:R3:W-:Y:S04]  /*1600*/  STL.64 [UR19], R4 ;  /* 0x00000004ff007987 */ /* 0x0007e80008100a13 */
[----:B------:R-:W0:Y:S01]  /*1610*/  LDL R0, [UR20] ;  /* 0x00000014ff007983 */ /* 0x000e220008100800 */
[----:B------:R-:W-:Y:S01]  /*1620*/  IMAD.MOV.U32 R9, RZ, RZ, RZ ;  /* 0x000000ffff097224 */ /* 0x000fe200078e00ff */
[----:B--2---:R-:W-:-:S05]  /*1630*/  SHF.L.W.U32.HI R8, R8, UR12, R8 ;  /* 0x0000000c08087c19 */ /* 0x004fca0008010e08 */
[----:B------:R2:W-:Y:S01]  /*1640*/  STL.64 [UR20], R8 ;  /* 0x00000008ff007987 */ /* 0x0005e20008100a14 */
[----:B0-----:R-:W-:-:S03]  /*1650*/  SHF.L.W.U32.HI R2, R0, UR13, R0 ;  /* 0x0000000d00027c19 */ /* 0x001fc60008010e00 */
[----:B------:R-:W4:Y:S04]  /*1660*/  LDL R0, [UR21] ;  /* 0x00000015ff007983 */ /* 0x000f280008100800 */
[----:B------:R0:W-:Y:S04]  /*1670*/  STL.64 [UR21], R2 ;  /* 0x00000002ff007987 */ /* 0x0001e80008100a15 */
[----:B-1----:R-:W3:Y:S01]  /*1680*/  LDL R7, [UR22] ;  /* 0x00000016ff077983 */ /* 0x002ee20008100800 */
[----:B----4-:R-:W-:Y:S02]  /*1690*/  SHF.L.W.U32.HI R6, R0, UR14, R0 ;  /* 0x0000000e00067c19 */ /* 0x010fe40008010e00 */
[----:B---3--:R-:W-:Y:S01]  /*16a0*/  SHF.L.W.U32.HI R4, R7, UR15, R7 ;  /* 0x0000000f07047c19 */ /* 0x008fe20008010e07 */
[----:B------:R-:W-:-:S05]  /*16b0*/  IMAD.MOV.U32 R7, RZ, RZ, RZ ;  /* 0x000000ffff077224 */ /* 0x000fca00078e00ff */
[----:B------:R1:W-:Y:S04]  /*16c0*/  STL.64 [UR22], R6 ;  /* 0x00000006ff007987 */ /* 0x0003e80008100a16 */
[----:B------:R-:W3:Y:S04]  /*16d0*/  LDL R0, [UR23] ;  /* 0x00000017ff007983 */ /* 0x000ee80008100800 */
[----:B------:R4:W-:Y:S04]  /*16e0*/  STL.64 [UR23], R4 ;  /* 0x00000004ff007987 */ /* 0x0009e80008100a17 */
[----:B--2---:R-:W0:Y:S01]  /*16f0*/  LDL R9, [UR24] ;  /* 0x00000018ff097983 */ /* 0x004e220008100800 */
[----:B---3--:R-:W-:-:S02]  /*1700*/  SHF.L.W.U32.HI R8, R0, UR28, R0 ;  /* 0x0000001c00087c19 */ /* 0x008fc40008010e00 */
[----:B0-----:R-:W-:Y:S01]  /*1710*/  SHF.L.W.U32.HI R2, R9, UR29, R9 ;  /* 0x0000001d09027c19 */ /* 0x001fe20008010e09 */
[----:B------:R-:W-:-:S05]  /*1720*/  IMAD.MOV.U32 R9, RZ, RZ, RZ ;  /* 0x000000ffff097224 */ /* 0x000fca00078e00ff */
[----:B------:R0:W-:Y:S04]  /*1730*/  STL.64 [UR24], R8 ;  /* 0x00000008ff007987 */ /* 0x0001e80008100a18 */
[----:B------:R-:W2:Y:S04]  /*1740*/  LDL R0, [UR25] ;  /* 0x00000019ff007983 */ /* 0x000ea80008100800 */
[----:B------:R3:W-:Y:S04]  /*1750*/  STL.64 [UR25], R2 ;  /* 0x00000002ff007987 */ /* 0x0007e80008100a19 */
[----:B-1----:R-:W4:Y:S01]  /*1760*/  LDL R7, [UR26] ;  /* 0x0000001aff077983 */ /* 0x002f220008100800 */
[----:B--2---:R-:W-:-:S02]  /*1770*/  SHF.L.W.U32.HI R6, R0, UR30, R0 ;  /* 0x0000001e00067c19 */ /* 0x004fc40008010e00 */
[----:B----4-:R-:W-:Y:S01]  /*1780*/  SHF.L.W.U32.HI R4, R7, UR31, R7 ;  /* 0x0000001f07047c19 */ /* 0x010fe20008010e07 */
[----:B------:R-:W-:-:S05]  /*1790*/  IMAD.MOV.U32 R7, RZ, RZ, RZ ;  /* 0x000000ffff077224 */ /* 0x000fca00078e00ff */
[----:B------:R1:W-:Y:S04]  /*17a0*/  STL.64 [UR26], R6 ;  /* 0x00000006ff007987 */ /* 0x0003e80008100a1a */
[----:B------:R-:W2:Y:S04]  /*17b0*/  LDL R0, [UR27] ;  /* 0x0000001bff007983 */ /* 0x000ea80008100800 */
[----:B------:R4:W-:Y:S04]  /*17c0*/  STL.64 [UR27], R4 ;  /* 0x00000004ff007987 */ /* 0x0009e80008100a1b */
[----:B0-----:R-:W3:Y:S01]  /*17d0*/  LDL R9, [UR44] ;  /* 0x0000002cff097983 */ /* 0x001ee20008100800 */
[----:B--2---:R-:W-:-:S02]  /*17e0*/  SHF.L.W.U32.HI R8, R0, UR32, R0 ;  /* 0x0000002000087c19 */ /* 0x004fc40008010e00 */
[----:B---3--:R-:W-:Y:S01]  /*17f0*/  SHF.L.W.U32.HI R2, R9, UR33, R9 ;  /* 0x0000002109027c19 */ /* 0x008fe20008010e09 */
        /* <DEDUP_REMOVED lines=22> */
[----:B------:R-:W-:Y:S04]  /*1960*/  STL.64 [UR6], R6 ;  /* 0x00000006ff007987 */ /* 0x000fe80008100a06 */
        /* <DEDUP_REMOVED lines=8> */
[----:B------:R-:W-:Y:S04]  /*19f0*/  STL.64 [UR53], R2 ;  /* 0x00000002ff007987 */ /* 0x000fe80008100a35 */
[----:B------:R-:W3:Y:S01]  /*1a00*/  LDL R32, [UR56] ;  /* 0x00000038ff207983 */ /* 0x000ee20008100800 */
[----:B------:R-:W-:-:S02]  /*1a10*/  IMAD.MOV.U32 R25, RZ, RZ, RZ ;  /* 0x000000ffff197224 */ /* 0x000fc400078e00ff */
[----:B------:R-:W-:Y:S01]  /*1a20*/  IMAD.MOV.U32 R33, RZ, RZ, RZ ;  /* 0x000000ffff217224 */ /* 0x000fe200078e00ff */
[----:B--2---:R-:W-:-:S05]  /*1a30*/  SHF.L.W.U32.HI R24, R24, UR42, R24 ;  /* 0x0000002a18187c19 */ /* 0x004fca0008010e18 */
[----:B------:R2:W-:Y:S01]  /*1a40*/  STL.64 [UR56], R24 ;  /* 0x00000018ff007987 */ /* 0x0005e20008100a38 */
[----:B---3--:R-:W-:-:S05]  /*1a50*/  SHF.L.W.U32.HI R32, R32, UR43, R32 ;  /* 0x0000002b20207c19 */ /* 0x008fca0008010e20 */
[----:B------:R3:W-:Y:S04]  /*1a60*/  STL.64 [UR57], R32 ;  /* 0x00000020ff007987 */ /* 0x0007e80008100a39 */
[----:B------:R-:W4:Y:S04]  /*1a70*/  LDL.64 R48, [R1+0x28] ;  /* 0x0000280001307983 */ /* 0x000f280000100a00 */
[----:B-1----:R-:W4:Y:S04]  /*1a80*/  LDL.128 R4, [R1+0x30] ;  /* 0x0000300001047983 */ /* 0x002f280000100c00 */
[----:B0-----:R-:W5:Y:S04]  /*1a90*/  LDL.128 R8, [R1+0x40] ;  /* 0x0000400001087983 */ /* 0x001f680000100c00 */
[----:B------:R-:W5:Y:S04]  /*1aa0*/  LDL.128 R12, [R1+0x50] ;  /* 0x00005000010c7983 */ /* 0x000f680000100c00 */
[----:B------:R-:W5:Y:S04]  /*1ab0*/  LDL.128 R16, [R1+0x60] ;  /* 0x0000600001107983 */ /* 0x000f680000100c00 */
[----:B------:R-:W5:Y:S04]  /*1ac0*/  LDL.64 R54, [R1+0x70] ;  /* 0x0000700001367983 */ /* 0x000f680000100a00 */
[----:B------:R-:W5:Y:S04]  /*1ad0*/  LDL.64 R60, [R1+0x78] ;  /* 0x00007800013c7983 */ /* 0x000f680000100a00 */
[----:B------:R-:W5:Y:S04]  /*1ae0*/  LDL.128 R20, [R1+0x80] ;  /* 0x0000800001147983 */ /* 0x000f680000100c00 */
[----:B--2---:R-:W2:Y:S04]  /*1af0*/  LDL.128 R24, [R1+0x90] ;  /* 0x0000900001187983 */ /* 0x004ea80000100c00 */
[----:B------:R-:W2:Y:S04]  /*1b00*/  LDL.128 R28, [R1+0xa0] ;  /* 0x0000a000011c7983 */ /* 0x000ea80000100c00 */
[----:B---3--:R-:W3:Y:S04]  /*1b10*/  LDL.128 R32, [R1+0xb0] ;  /* 0x0000b00001207983 */ /* 0x008ee80000100c00 */
[----:B------:R-:W3:Y:S04]  /*1b20*/  LDL.64 R46, [R1+0xc0] ;  /* 0x0000c000012e7983 */ /* 0x000ee80000100a00 */
[----:B------:R-:W3:Y:S04]  /*1b30*/  LDL.128 R36, [R1] ;  /* 0x0000000001247983 */ /* 0x000ee80000100c00 */
[----:B------:R-:W3:Y:S04]  /*1b40*/  LDL.128 R40, [R1+0x10] ;  /* 0x0000100001287983 */ /* 0x000ee80000100c00 */
[----:B------:R-:W3:Y:S01]  /*1b50*/  LDL.64 R62, [R1+0x20] ;  /* 0x00002000013e7983 */ /* 0x000ee20000100a00 */
[----:B------:R-:W0:Y:S01]  /*1b60*/  LDCU.64 UR54, c[0x3][UR5] ;  /* 0x00c00000053677ac */ /* 0x000e220008000a00 */
[----:B------:R-:W-:-:S02]  /*1b70*/  UIADD3 UR4, UPT, UPT, UR4, 0x1, URZ ;  /* 0x0000000104047890 */ /* 0x000fc4000fffe0ff */
[----:B------:R-:W-:Y:S02]  /*1b80*/  UIADD3 UR5, UPT, UPT, UR5, 0x8, URZ ;  /* 0x0000000805057890 */ /* 0x000fe4000fffe0ff */
[----:B------:R-:W-:Y:S01]  /*1b90*/  UISETP.NE.AND UP0, UPT, UR4, 0x18, UPT ;  /* 0x000000180400788c */ /* 0x000fe2000bf05270 */
[----:B----4-:R-:W-:Y:S02]  /*1ba0*/  LOP3.LUT R0, R48, R6, R4, 0xb4, !PT ;  /* 0x0000000630007212 */ /* 0x010fe400078eb404 */
[----:B------:R-:W-:Y:S02]  /*1bb0*/  LOP3.LUT R3, R49, R7, R5, 0xb4, !PT ;  /* 0x0000000731037212 */ /* 0x000fe400078eb405 */
[----:B-----5:R-:W-:Y:S02]  /*1bc0*/  LOP3.LUT R2, R4, R8, R6, 0xb4, !PT ;  /* 0x0000000804027212 */ /* 0x020fe400078eb406 */
[----:B------:R-:W-:Y:S02]  /*1bd0*/  LOP3.LUT R45, R5, R9, R7, 0xb4, !PT ;  /* 0x00000009052d7212 */ /* 0x000fe400078eb407 */
[----:B------:R-:W-:Y:S01]  /*1be0*/  LOP3.LUT R6, R6, R10, R8, 0xb4, !PT ;  /* 0x0000000a06067212 */ /* 0x000fe200078eb408 */
[----:B------:R-:W-:Y:S01]  /*1bf0*/  IMAD.MOV.U32 R44, RZ, RZ, R2 ;  /* 0x000000ffff2c7224 */ /* 0x000fe200078e0002 */
[----:B------:R-:W-:-:S02]  /*1c00*/  LOP3.LUT R7, R7, R11, R9, 0xb4, !PT ;  /* 0x0000000b07077212 */ /* 0x000fc400078eb409 */
[----:B------:R-:W-:Y:S02]  /*1c10*/  LOP3.LUT R8, R8, R48, R10, 0xb4, !PT ;  /* 0x0000003008087212 */ /* 0x000fe400078eb40a */
[----:B------:R-:W-:Y:S02]  /*1c20*/  LOP3.LUT R4, R10, R4, R48, 0xb4, !PT ;  /* 0x000000040a047212 */ /* 0x000fe400078eb430 */
[----:B------:R-:W-:Y:S02]  /*1c30*/  LOP3.LUT R9, R9, R49, R11, 0xb4, !PT ;  /* 0x0000003109097212 */ /* 0x000fe400078eb40b */
[----:B------:R-:W-:Y:S01]  /*1c40*/  LOP3.LUT R5, R11, R5, R49, 0xb4, !PT ;  /* 0x000000050b057212 */ /* 0x000fe200078eb431 */
[----:B------:R-:W-:Y:S01]  /*1c50*/  IMAD.MOV.U32 R10, RZ, RZ, R4 ;  /* 0x000000ffff0a7224 */ /* 0x000fe200078e0004 */
[----:B------:R-:W-:Y:S02]  /*1c60*/  LOP3.LUT R53, R12, R16, R14, 0xb4, !PT ;  /* 0x000000100c357212 */ /* 0x000fe400078eb40e */
[----:B------:R-:W-:Y:S01]  /*1c70*/  LOP3.LUT R50, R13, R17, R15, 0xb4, !PT ;  /* 0x000000110d327212 */ /* 0x000fe200078eb40f */
[----:B------:R-:W-:Y:S01]  /*1c80*/  IMAD.MOV.U32 R11, RZ, RZ, R5 ;  /* 0x000000ffff0b7224 */ /* 0x000fe200078e0005 */
[----:B------:R-:W-:-:S02]  /*1c90*/  LOP3.LUT R51, R14, R18, R16, 0xb4, !PT ;  /* 0x000000120e337212 */ /* 0x000fc400078eb410 */
[----:B------:R-:W-:Y:S02]  /*1ca0*/  LOP3.LUT R48, R15, R19, R17, 0xb4, !PT ;  /* 0x000000130f307212 */ /* 0x000fe400078eb411 */
[----:B------:R-:W-:Y:S01]  /*1cb0*/  LOP3.LUT R49, R16, R54, R18, 0xb4, !PT ;  /* 0x0000003610317212 */ /* 0x000fe200078eb412 */
[----:B------:R-:W-:Y:S01]  /*1cc0*/  STL.128 [R1+0x40], R8 ;  /* 0x0000400801007387 */ /* 0x000fe20000100c00 */
[----:B------:R-:W-:Y:S02]  /*1cd0*/  LOP3.LUT R16, R17, R55, R19, 0xb4, !PT ;  /* 0x0000003711107212 */ /* 0x000fe400078eb413 */
[----:B------:R-:W-:Y:S02]  /*1ce0*/  LOP3.LUT R17, R18, R12, R54, 0xb4, !PT ;  /* 0x0000000c12117212 */ /* 0x000fe400078eb436 */
[----:B------:R-:W-:Y:S02]  /*1cf0*/  LOP3.LUT R52, R19, R13, R55, 0xb4, !PT ;  /* 0x0000000d13347212 */ /* 0x000fe400078eb437 */
[----:B------:R-:W-:Y:S01]  /*1d00*/  LOP3.LUT R18, R54, R14, R12, 0xb4, !PT ;  /* 0x0000000e36127212 */ /* 0x000fe200078eb40c */
[----:B------:R-:W-:Y:S01]  /*1d10*/  IMAD.MOV.U32 R12, RZ, RZ, R53 ;  /* 0x000000ffff0c7224 */ /* 0x000fe200078e0035 */
[----:B------:R-:W-:Y:S01]  /*1d20*/  LOP3.LUT R55, R55, R15, R13, 0xb4, !PT ;  /* 0x0000000f37377212 */ /* 0x000fe200078eb40d */
[----:B------:R-:W-:Y:S01]  /*1d30*/  IMAD.MOV.U32 R13, RZ, RZ, R50 ;  /* 0x000000ffff0d7224 */ /* 0x000fe200078e0032 */
[----:B------:R-:W-:Y:S01]  /*1d40*/  LOP3.LUT R56, R60, R22, R20, 0xb4, !PT ;  /* 0x000000163c387212 */ /* 0x000fe200078eb414 */
[----:B------:R-:W-:Y:S01]  /*1d50*/  IMAD.MOV.U32 R14, RZ, RZ, R51 ;  /* 0x000000ffff0e7224 */ /* 0x000fe200078e0033 */
[----:B--2---:R-:W-:Y:S01]  /*1d60*/  LOP3.LUT R54, R20, R24, R22, 0xb4, !PT ;  /* 0x0000001814367212 */ /* 0x004fe200078eb416 */
[----:B------:R-:W-:Y:S01]  /*1d70*/  IMAD.MOV.U32 R15, RZ, RZ, R48 ;  /* 0x000000ffff0f7224 */ /* 0x000fe200078e0030 */
[----:B------:R-:W-:-:S02]  /*1d80*/  LOP3.LUT R19, R21, R25, R23, 0xb4, !PT ;  /* 0x0000001915137212 */ /* 0x000fc400078eb417 */
[----:B------:R-:W-:Y:S02]  /*1d90*/  LOP3.LUT R22, R22, R26, R24, 0xb4, !PT ;  /* 0x0000001a16167212 */ /* 0x000fe400078eb418 */
[----:B------:R1:W-:Y:S01]  /*1da0*/  STL.128 [R1+0x50], R12 ;  /* 0x0000500c01007387 */ /* 0x0003e20000100c00 */
[----:B------:R-:W-:Y:S02]  /*1db0*/  LOP3.LUT R59, R23, R27, R25, 0xb4, !PT ;  /* 0x0000001b173b7212 */ /* 0x000fe400078eb419 */
[----:B------:R-:W-:Y:S02]  /*1dc0*/  LOP3.LUT R57, R61, R23, R21, 0xb4, !PT ;  /* 0x000000173d397212 */ /* 0x000fe400078eb415 */
[----:B------:R-:W-:Y:S02]  /*1dd0*/  LOP3.LUT R23, R24, R60, R26, 0xb4, !PT ;  /* 0x0000003c18177212 */ /* 0x000fe400078eb41a */
[----:B------:R-:W-:Y:S01]  /*1de0*/  LOP3.LUT R24, R25, R61, R27, 0xb4, !PT ;  /* 0x0000003d19187212 */ /* 0x000fe200078eb41b */
[----:B------:R-:W-:Y:S01]  /*1df0*/  STL.64 [R1+0x78], R56 ;  /* 0x0000783801007387 */ /* 0x000fe20000100a00 */
[----:B------:R-:W-:-:S02]  /*1e00*/  LOP3.LUT R20, R26, R20, R60, 0xb4, !PT ;  /* 0x000000141a147212 */ /* 0x000fc400078eb43c */
[----:B------:R-:W-:Y:S02]  /*1e10*/  LOP3.LUT R21, R27, R21, R61, 0xb4, !PT ;  /* 0x000000151b157212 */ /* 0x000fe400078eb43d */
[----:B---3--:R-:W-:Y:S02]  /*1e20*/  LOP3.LUT R61, R28, R32, R30, 0xb4, !PT ;  /* 0x000000201c3d7212 */ /* 0x008fe400078eb41e */
[----:B------:R-:W-:Y:S01]  /*1e30*/  LOP3.LUT R58, R29, R33, R31, 0xb4, !PT ;  /* 0x000000211d3a7212 */ /* 0x000fe200078eb41f */
[----:B-1----:R-:W-:Y:S01]  /*1e40*/  IMAD.MOV.U32 R12, RZ, RZ, R49 ;  /* 0x000000ffff0c7224 */ /* 0x002fe200078e0031 */
[----:B------:R-:W-:Y:S01]  /*1e50*/  LOP3.LUT R27, R30, R34, R32, 0xb4, !PT ;  /* 0x000000221e1b7212 */ /* 0x000fe200078eb420 */
[----:B------:R-:W-:Y:S01]  /*1e60*/  IMAD.MOV.U32 R13, RZ, RZ, R16 ;  /* 0x000000ffff0d7224 */ /* 0x000fe200078e0010 */
[----:B------:R-:W-:Y:S01]  /*1e70*/  LOP3.LUT R26, R31, R35, R33, 0xb4, !PT ;  /* 0x000000231f1a7212 */ /* 0x000fe200078eb421 */
[----:B------:R-:W-:Y:S01]  /*1e80*/  IMAD.MOV.U32 R14, RZ, RZ, R17 ;  /* 0x000000ffff0e7224 */ /* 0x000fe200078e0011 */
[----:B------:R-:W-:Y:S01]  /*1e90*/  LOP3.LUT R25, R32, R46, R34, 0xb4, !PT ;  /* 0x0000002e20197212 */ /* 0x000fe200078eb422 */
[----:B------:R-:W-:Y:S01]  /*1ea0*/  IMAD.MOV.U32 R15, RZ, RZ, R52 ;  /* 0x000000ffff0f7224 */ /* 0x000fe200078e0034 */
[----:B------:R-:W-:-:S02]  /*1eb0*/  LOP3.LUT R60, R33, R47, R35, 0xb4, !PT ;  /* 0x0000002f213c7212 */ /* 0x000fc400078eb423 */
[----:B------:R-:W-:Y:S01]  /*1ec0*/  LOP3.LUT R32, R34, R28, R46, 0xb4, !PT ;  /* 0x0000001c22207212 */ /* 0x000fe200078eb42e */
[----:B------:R-:W-:Y:S01]  /*1ed0*/  IMAD.MOV.U32 R34, RZ, RZ, R18 ;  /* 0x000000ffff227224 */ /* 0x000fe200078e0012 */
[----:B------:R1:W-:Y:S01]  /*1ee0*/  STL.128 [R1+0x60], R12 ;  /* 0x0000600c01007387 */ /* 0x0003e20000100c00 */
[----:B------:R-:W-:Y:S02]  /*1ef0*/  LOP3.LUT R33, R35, R29, R47, 0xb4, !PT ;  /* 0x0000001d23217212 */ /* 0x000fe400078eb42f */
[----:B------:R-:W-:Y:S01]  /*1f00*/  LOP3.LUT R28, R46, R30, R28, 0xb4, !PT ;  /* 0x0000001e2e1c7212 */ /* 0x000fe200078eb41c */
[----:B------:R-:W-:Y:S01]  /*1f10*/  IMAD.MOV.U32 R30, RZ, RZ, R0 ;  /* 0x000000ffff1e7224 */ /* 0x000fe200078e0000 */
[----:B------:R-:W-:Y:S01]  /*1f20*/  LOP3.LUT R29, R47, R31, R29, 0xb4, !PT ;  /* 0x0000001f2f1d7212 */ /* 0x000fe200078eb41d */
[----:B------:R-:W-:Y:S01]  /*1f30*/  IMAD.MOV.U32 R31, RZ, RZ, R3 ;  /* 0x000000ffff1f7224 */ /* 0x000fe200078e0003 */
[----:B0-----:R-:W-:Y:S01]  /*1f40*/  LOP3.LUT R35, R41, UR55, R39, 0x9c, !PT ;  /* 0x0000003729237c12 */ /* 0x001fe2000f8e9c27 */
[----:B------:R-:W-:Y:S01]  /*1f50*/  IMAD.MOV.U32 R46, RZ, RZ, R6 ;  /* 0x000000ffff2e7224 */ /* 0x000fe200078e0006 */
[----:B------:R-:W-:Y:S01]  /*1f60*/  LOP3.LUT R11, R39, R43, R41, 0xb4, !PT ;  /* 0x0000002b270b7212 */ /* 0x000fe200078eb429 */
[----:B------:R-:W-:Y:S01]  /*1f70*/  IMAD.MOV.U32 R47, RZ, RZ, R7 ;  /* 0x000000ffff2f7224 */ /* 0x000fe200078e0007 */
[----:B------:R0:W-:Y:S01]  /*1f80*/  STL.64 [R1+0x28], R30 ;  /* 0x0000281e01007387 */ /* 0x0001e20000100a00 */
[----:B------:R-:W-:-:S03]  /*1f90*/  LOP3.LUT R10, R38, R42, R40, 0xb4, !PT ;  /* 0x0000002a260a7212 */ /* 0x000fc600078eb428 */
[----:B------:R-:W-:Y:S01]  /*1fa0*/  STL.128 [R1+0x30], R44 ;  /* 0x0000302c01007387 */ /* 0x000fe20000100c00 */
[----:B-1----:R-:W-:Y:S02]  /*1fb0*/  IMAD.MOV.U32 R12, RZ, RZ, R54 ;  /* 0x000000ffff0c7224 */ /* 0x002fe400078e0036 */
[----:B------:R-:W-:Y:S01]  /*1fc0*/  IMAD.MOV.U32 R13, RZ, RZ, R19 ;  /* 0x000000ffff0d7224 */ /* 0x000fe200078e0013 */
[----:B------:R-:W-:Y:S01]  /*1fd0*/  STL.64 [R1+0x8], R10 ;  /* 0x0000080a01007387 */ /* 0x000fe20000100a00 */
[----:B------:R-:W-:Y:S02]  /*1fe0*/  IMAD.MOV.U32 R14, RZ, RZ, R22 ;  /* 0x000000ffff0e7224 */ /* 0x000fe400078e0016 */
[----:B------:R-:W-:Y:S01]  /*1ff0*/  IMAD.MOV.U32 R15, RZ, RZ, R59 ;  /* 0x000000ffff0f7224 */ /* 0x000fe200078e003b */
[----:B0-----:R-:W-:Y:S01]  /*2000*/  LOP3.LUT R31, R40, UR54, R38, 0x9c, !PT ;  /* 0x00000036281f7c12 */ /* 0x001fe2000f8e9c26 */
[----:B------:R-:W-:Y:S03]  /*2010*/  STL.64 [R1+0xc0], R28 ;  /* 0x0000c01c01007387 */ /* 0x000fe60000100a00 */
[----:B------:R-:W-:Y:S01]  /*2020*/  LOP3.LUT R30, R31, R36, RZ, 0x3c, !PT ;  /* 0x000000241f1e7212 */ /* 0x000fe200078e3cff */
[----:B------:R0:W-:Y:S01]  /*2030*/  STL.128 [R1+0x80], R12 ;  /* 0x0000800c01007387 */ /* 0x0001e20000100c00 */
[----:B------:R-:W-:Y:S01]  /*2040*/  LOP3.LUT R31, R35, R37, RZ, 0x3c, !PT ;  /* 0x00000025231f7212 */ /* 0x000fe200078e3cff */
[----:B------:R-:W-:-:S04]  /*2050*/  IMAD.MOV.U32 R35, RZ, RZ, R55 ;  /* 0x000000ffff237224 */ /* 0x000fc800078e0037 */
[----:B------:R-:W-:Y:S04]  /*2060*/  STL.64 [R1], R30 ;  /* 0x0000001e01007387 */ /* 0x000fe80000100a00 */
[----:B------:R-:W-:Y:S01]  /*2070*/  STL.64 [R1+0x70], R34 ;  /* 0x0000702201007387 */ /* 0x000fe20000100a00 */
[----:B0-----:R-:W-:Y:S02]  /*2080*/  IMAD.MOV.U32 R12, RZ, RZ, R23 ;  /* 0x000000ffff0c7224 */ /* 0x001fe400078e0017 */
[----:B------:R-:W-:Y:S02]  /*2090*/  IMAD.MOV.U32 R13, RZ, RZ, R24 ;  /* 0x000000ffff0d7224 */ /* 0x000fe400078e0018 */
[----:B------:R-:W-:Y:S02]  /*20a0*/  IMAD.MOV.U32 R14, RZ, RZ, R20 ;  /* 0x000000ffff0e7224 */ /* 0x000fe400078e0014 */
[----:B------:R-:W-:-:S05]  /*20b0*/  IMAD.MOV.U32 R15, RZ, RZ, R21 ;  /* 0x000000ffff0f7224 */ /* 0x000fca00078e0015 */
[----:B------:R0:W-:Y:S02]  /*20c0*/  STL.128 [R1+0x90], R12 ;  /* 0x0000900c01007387 */ /* 0x0001e40000100c00 */
        /* <DEDUP_REMOVED lines=10> */
[----:B0-----:R-:W-:Y:S02]  /*2170*/  LOP3.LUT R13, R41, R63, R43, 0xb4, !PT ;  /* 0x0000003f290d7212 */ /* 0x001fe400078eb42b */
[----:B------:R-:W-:Y:S02]  /*2180*/  LOP3.LUT R41, R62, R38, R36, 0xb4, !PT ;  /* 0x000000263e297212 */ /* 0x000fe400078eb424 */
[----:B------:R-:W-:Y:S02]  /*2190*/  LOP3.LUT R38, R63, R39, R37, 0xb4, !PT ;  /* 0x000000273f267212 */ /* 0x000fe400078eb425 */
[----:B------:R-:W-:Y:S01]  /*21a0*/  LOP3.LUT R12, R40, R62, R42, 0xb4, !PT ;  /* 0x0000003e280c7212 */ /* 0x000fe200078eb42a */
[----:B------:R-:W-:Y:S01]  /*21b0*/  IMAD.MOV.U32 R34, RZ, RZ, R41 ;  /* 0x000000ffff227224 */ /* 0x000fe200078e0029 */
[----:B------:R-:W-:Y:S01]  /*21c0*/  LOP3.LUT R14, R42, R36, R62, 0xb4, !PT ;  /* 0x000000242a0e7212 */ /* 0x000fe200078eb43e */
[----:B------:R-:W-:Y:S01]  /*21d0*/  IMAD.MOV.U32 R35, RZ, RZ, R38 ;  /* 0x000000ffff237224 */ /* 0x000fe200078e0026 */
[----:B------:R-:W-:-:S04]  /*21e0*/  LOP3.LUT R15, R43, R37, R63, 0xb4, !PT ;  /* 0x000000252b0f7212 */ /* 0x000fc800078eb43f */
[----:B------:R0:W-:Y:S04]  /*21f0*/  STL.64 [R1+0x20], R34 ;  /* 0x0000202201007387 */ /* 0x0001e80000100a00 */
[----:B------:R0:W-:Y:S01]  /*2200*/  STL.128 [R1+0x10], R12 ;  /* 0x0000100c01007387 */ /* 0x0001e20000100c00 */
[----:B------:R-:W-:Y:S05]  /*2210*/  BRA.U UP0, `(.L_x_0) ;  /* 0xffffffed00187547 */ /* 0x000fea000b83ffff */
[--C-:B------:R-:W-:Y:S01]  /*2220*/  SHF.R.U32.HI R0, RZ, 0x10, R11.reuse ;  /* 0x00000010ff007819 */ /* 0x100fe2000001160b */
[----:B------:R-:W-:Y:S01]  /*2230*/  BSSY.RECONVERGENT B0, `(.L_x_1) ;  /* 0x0000040000007945 */ /* 0x000fe20003800200 */
[--C-:B------:R-:W-:Y:S01]  /*2240*/  SHF.R.U32.HI R7, RZ, 0x18, R11.reuse ;  /* 0x00000018ff077819 */ /* 0x100fe2000001160b */
[----:B------:R-:W1:Y:S01]  /*2250*/  LDCU.64 UR4, c[0x0][0x390] ;  /* 0x00007200ff0477ac */ /* 0x000e620008000a00 */
[C-C-:B------:R-:W-:Y:S02]  /*2260*/  SHF.R.U64 R3, R10.reuse, 0x10, R11.reuse ;  /* 0x000000100a037819 */ /* 0x140fe4000000120b */
[C-C-:B------:R-:W-:Y:S02]  /*2270*/  SHF.R.U64 R6, R10.reuse, 0x18, R11.reuse ;  /* 0x000000180a067819 */ /* 0x140fe4000000120b */
[--C-:B------:R-:W-:Y:S02]  /*2280*/  SHF.R.U32.HI R2, RZ, 0x8, R11.reuse ;  /* 0x00000008ff027819 */ /* 0x100fe4000001160b */
[----:B------:R-:W-:-:S02]  /*2290*/  SHF.R.U64 R5, R10, 0x8, R11 ;  /* 0x000000080a057819 */ /* 0x000fc4000000120b */
[----:B------:R-:W-:Y:S02]  /*22a0*/  PRMT R7, R0, 0x3340, R7 ;  /* 0x0000334000077816 */ /* 0x000fe40000000007 */
[----:B------:R-:W-:Y:S02]  /*22b0*/  PRMT R6, R3, 0x3340, R6 ;  /* 0x0000334003067816 */ /* 0x000fe40000000006 */
[----:B------:R-:W-:Y:S02]  /*22c0*/  PRMT R0, R11, 0x3340, R2 ;  /* 0x000033400b007816 */ /* 0x000fe40000000002 */
[----:B------:R-:W-:Y:S02]  /*22d0*/  PRMT R3, R10, 0x3340, R5 ;  /* 0x000033400a037816 */ /* 0x000fe40000000005 */
[--C-:B------:R-:W-:Y:S02]  /*22e0*/  SHF.R.U32.HI R2, RZ, 0x10, R31.reuse ;  /* 0x00000010ff027819 */ /* 0x100fe4000001161f */
[----:B------:R-:W-:-:S02]  /*22f0*/  SHF.R.U32.HI R5, RZ, 0x18, R31 ;  /* 0x00000018ff057819 */ /* 0x000fc4000001161f */
[--C-:B------:R-:W-:Y:S02]  /*2300*/  SHF.R.U32.HI R4, RZ, 0x8, R31.reuse ;  /* 0x00000008ff047819 */ /* 0x100fe4000001161f */
[C-C-:B------:R-:W-:Y:S02]  /*2310*/  SHF.R.U64 R9, R30.reuse, 0x10, R31.reuse ;  /* 0x000000101e097819 */ /* 0x140fe4000000121f */
[C-C-:B------:R-:W-:Y:S02]  /*2320*/  SHF.R.U64 R8, R30.reuse, 0x18, R31.reuse ;  /* 0x000000181e087819 */ /* 0x140fe4000000121f */
[----:B------:R-:W-:Y:S02]  /*2330*/  SHF.R.U64 R11, R30, 0x8, R31 ;  /* 0x000000081e0b7819 */ /* 0x000fe4000000121f */
[----:B------:R-:W-:Y:S02]  /*2340*/  PRMT R5, R2, 0x3340, R5 ;  /* 0x0000334002057816 */ /* 0x000fe40000000005 */
[----:B------:R-:W-:-:S02]  /*2350*/  PRMT R2, R31, 0x3340, R4 ;  /* 0x000033401f027816 */ /* 0x000fc40000000004 */
[----:B------:R-:W-:Y:S02]  /*2360*/  PRMT R4, R9, 0x3340, R8 ;  /* 0x0000334009047816 */ /* 0x000fe40000000008 */
[----:B------:R-:W-:Y:S02]  /*2370*/  PRMT R9, R30, 0x3340, R11 ;  /* 0x000033401e097816 */ /* 0x000fe4000000000b */
[--C-:B------:R-:W-:Y:S02]  /*2380*/  SHF.R.U32.HI R8, RZ, 0x10, R15.reuse ;  /* 0x00000010ff087819 */ /* 0x100fe4000001160f */
[--C-:B------:R-:W-:Y:S02]  /*2390*/  SHF.R.U32.HI R11, RZ, 0x18, R15.reuse ;  /* 0x00000018ff0b7819 */ /* 0x100fe4000001160f */
[--C-:B------:R-:W-:Y:S02]  /*23a0*/  SHF.R.U32.HI R10, RZ, 0x8, R15.reuse ;  /* 0x00000008ff0a7819 */ /* 0x100fe4000001160f */
[----:B------:R-:W-:-:S02]  /*23b0*/  SHF.R.U64 R17, R14, 0x10, R15 ;  /* 0x000000100e117819 */ /* 0x000fc4000000120f */
[C-C-:B------:R-:W-:Y:S02]  /*23c0*/  SHF.R.U64 R16, R14.reuse, 0x18, R15.reuse ;  /* 0x000000180e107819 */ /* 0x140fe4000000120f */
[----:B------:R-:W-:Y:S02]  /*23d0*/  SHF.R.U64 R19, R14, 0x8, R15 ;  /* 0x000000080e137819 */ /* 0x000fe4000000120f */
[----:B------:R-:W-:Y:S02]  /*23e0*/  PRMT R11, R8, 0x3340, R11 ;  /* 0x00003340080b7816 */ /* 0x000fe4000000000b */
[----:B------:R-:W-:Y:S02]  /*23f0*/  PRMT R8, R15, 0x3340, R10 ;  /* 0x000033400f087816 */ /* 0x000fe4000000000a */
[----:B------:R-:W-:Y:S02]  /*2400*/  PRMT R10, R17, 0x3340, R16 ;  /* 0x00003340110a7816 */ /* 0x000fe40000000010 */
[----:B0-----:R-:W-:-:S02]  /*2410*/  PRMT R15, R14, 0x3340, R19 ;  /* 0x000033400e0f7816 */ /* 0x001fc40000000013 */
[--C-:B------:R-:W-:Y:S02]  /*2420*/  SHF.R.U32.HI R17, RZ, 0x10, R13.reuse ;  /* 0x00000010ff117819 */ /* 0x100fe4000001160d */
[--C-:B------:R-:W-:Y:S02]  /*2430*/  SHF.R.U32.HI R14, RZ, 0x18, R13.reuse ;  /* 0x00000018ff0e7819 */ /* 0x100fe4000001160d */
[--C-:B------:R-:W-:Y:S02]  /*2440*/  SHF.R.U32.HI R16, RZ, 0x8, R13.reuse ;  /* 0x00000008ff107819 */ /* 0x100fe4000001160d */
[C-C-:B------:R-:W-:Y:S02]  /*2450*/  SHF.R.U64 R19, R12.reuse, 0x10, R13.reuse ;  /* 0x000000100c137819 */ /* 0x140fe4000000120d */
[C-C-:B------:R-:W-:Y:S02]  /*2460*/  SHF.R.U64 R18, R12.reuse, 0x18, R13.reuse ;  /* 0x000000180c127819 */ /* 0x140fe4000000120d */
[----:B------:R-:W-:-:S02]  /*2470*/  SHF.R.U64 R21, R12, 0x8, R13 ;  /* 0x000000080c157819 */ /* 0x000fc4000000120d */
[----:B------:R-:W-:Y:S02]  /*2480*/  PRMT R14, R17, 0x3340, R14 ;  /* 0x00003340110e7816 */ /* 0x000fe4000000000e */
[----:B------:R-:W-:Y:S02]  /*2490*/  PRMT R13, R13, 0x3340, R16 ;  /* 0x000033400d0d7816 */ /* 0x000fe40000000010 */
[----:B------:R-:W-:Y:S02]  /*24a0*/  PRMT R16, R19, 0x3340, R18 ;  /* 0x0000334013107816 */ /* 0x000fe40000000012 */
[----:B------:R-:W-:Y:S02]  /*24b0*/  PRMT R17, R12, 0x3340, R21 ;  /* 0x000033400c117816 */ /* 0x000fe40000000015 */
[----:B------:R-:W-:Y:S02]  /*24c0*/  PRMT R4, R9, 0x5410, R4 ;  /* 0x0000541009047816 */ /* 0x000fe40000000004 */
[----:B------:R-:W-:-:S02]  /*24d0*/  PRMT R11, R8, 0x5410, R11 ;  /* 0x00005410080b7816 */ /* 0x000fc4000000000b */
[----:B------:R-:W-:Y:S01]  /*24e0*/  PRMT R7, R0, 0x5410, R7 ;  /* 0x0000541000077816 */ /* 0x000fe20000000007 */
[----:B------:R-:W-:Y:S01]  /*24f0*/  IMAD.MOV.U32 R0, RZ, RZ, RZ ;  /* 0x000000ffff007224 */ /* 0x000fe200078e00ff */
[----:B------:R-:W-:Y:S02]  /*2500*/  PRMT R6, R3, 0x5410, R6 ;  /* 0x0000541003067816 */ /* 0x000fe40000000006 */
[----:B------:R-:W-:Y:S02]  /*2510*/  PRMT R5, R2, 0x5410, R5 ;  /* 0x0000541002057816 */ /* 0x000fe40000000005 */
[----:B------:R-:W-:Y:S02]  /*2520*/  PRMT R10, R15, 0x5410, R10 ;  /* 0x000054100f0a7816 */ /* 0x000fe4000000000a */
[----:B------:R-:W-:Y:S01]  /*2530*/  PRMT R9, R13, 0x5410, R14 ;  /* 0x000054100d097816 */ /* 0x000fe2000000000e */
[----:B------:R0:W-:Y:S01]  /*2540*/  STL.128 [R1+0xd0], R4 ;  /* 0x0000d00401007387 */ /* 0x0001e20000100c00 */
[----:B------:R-:W-:-:S05]  /*2550*/  PRMT R8, R17, 0x5410, R16 ;  /* 0x0000541011087816 */ /* 0x000fca0000000010 */
[----:B-1----:R0:W-:Y:S02]  /*2560*/  STL.128 [R1+0xe0], R8 ;  /* 0x0000e00801007387 */ /* 0x0021e40000100c00 */
.L_x_3:
[----:B------:R-:W-:Y:S01]  /*2570*/  IADD3 R2, P0, PT, R0, UR4, RZ ;  /* 0x0000000400027c10 */ /* 0x000fe2000ff1e0ff */
[----:B0-----:R-:W-:-:S04]  /*2580*/  IMAD.IADD R4, R1, 0x1, R0 ;  /* 0x0000000101047824 */ /* 0x001fc800078e0200 */
[----:B------:R-:W-:Y:S02]  /*2590*/  IMAD.X R3, RZ, RZ, UR5, P0 ;  /* 0x00000005ff037e24 */ /* 0x000fe400080e06ff */
[----:B------:R-:W2:Y:S04]  /*25a0*/  LDL.U8 R4, [R4+0xd0] ;  /* 0x0000d00004047983 */ /* 0x000ea80000100000 */
[----:B------:R-:W2:Y:S02]  /*25b0*/  LDG.E.U8 R3, desc[UR48][R2.64] ;  /* 0x0000003002037981 */ /* 0x000ea4000c1e1100 */
[----:B--2---:R-:W-:-:S13]  /*25c0*/  ISETP.GE.U32.AND P0, PT, R4, R3, PT ;  /* 0x000000030400720c */ /* 0x004fda0003f06070 */
[----:B------:R-:W-:Y:S05]  /*25d0*/  @!P0 BRA `(.L_x_2) ;  /* 0x0000000000148947 */ /* 0x000fea0003800000 */
[----:B------:R-:W-:Y:S02]  /*25e0*/  ISETP.LE.U32.AND P1, PT, R4, R3, PT ;  /* 0x000000030400720c */ /* 0x000fe40003f23070 */
[C---:B------:R-:W-:Y:S01]  /*25f0*/  ISETP.GE.U32.AND P0, PT, R0.reuse, 0x1f, PT ;  /* 0x0000001f0000780c */ /* 0x040fe20003f06070 */
[----:B------:R-:W-:-:S12]  /*2600*/  VIADD R0, R0, 0x1 ;  /* 0x0000000100007836 */ /* 0x000fd80000000000 */
[----:B------:R-:W-:Y:S05]  /*2610*/  @!P0 BRA P1, `(.L_x_3) ;  /* 0xfffffffc00d48947 */ /* 0x000fea000083ffff */
[----:B------:R-:W-:Y:S05]  /*2620*/  EXIT ;  /* 0x000000000000794d */ /* 0x000fea0003800000 */
.L_x_2:
[----:B------:R-:W-:Y:S05]  /*2630*/  BSYNC.RECONVERGENT B0 ;  /* 0x0000000000007941 */ /* 0x000fea0003800200 */
.L_x_1:
[----:B------:R-:W0:Y:S01]  /*2640*/  LDCU.64 UR6, c[0x0][0x3a0] ;  /* 0x00007400ff0677ac */ /* 0x000e220008000a00 */
[----:B------:R-:W-:Y:S02]  /*2650*/  IMAD.MOV.U32 R5, RZ, RZ, 0x1 ;  /* 0x00000001ff057424 */ /* 0x000fe400078e00ff */
[----:B------:R-:W-:Y:S02]  /*2660*/  IMAD.MOV.U32 R4, RZ, RZ, RZ ;  /* 0x000000ffff047224 */ /* 0x000fe400078e00ff */
[----:B0-----:R-:W-:Y:S02]  /*2670*/  IMAD.U32 R2, RZ, RZ, UR6 ;  /* 0x00000006ff027e24 */ /* 0x001fe4000f8e00ff */
[----:B------:R-:W-:-:S05]  /*2680*/  IMAD.U32 R3, RZ, RZ, UR7 ;  /* 0x00000007ff037e24 */ /* 0x000fca000f8e00ff */
[----:B------:R-:W2:Y:S02]  /*2690*/  ATOMG.E.CAS.STRONG.GPU PT, R2, [R2], R4, R5 ;  /* 0x00000004020273a9 */ /* 0x000ea400001ee105 */
[----:B--2---:R-:W-:-:S13]  /*26a0*/  ISETP.NE.AND P0, PT, R2, RZ, PT ;  /* 0x000000ff0200720c */ /* 0x004fda0003f05270 */
[----:B------:R-:W-:Y:S05]  /*26b0*/  @P0 EXIT ;  /* 0x000000000000094d */ /* 0x000fea0003800000 */
[----:B------:R-:W0:Y:S02]  /*26c0*/  LDC.64 R2, c[0x0][0x398] ;  /* 0x0000e600ff027b82 */ /* 0x000e240000000a00 */
[----:B0-----:R-:W-:Y:S01]  /*26d0*/  STG.E.64 desc[UR48][R2.64], R64 ;  /* 0x0000004002007986 */ /* 0x001fe2000c101b30 */
[----:B------:R-:W-:Y:S05]  /*26e0*/  EXIT ;  /* 0x000000000000794d */ /* 0x000fea0003800000 */
.L_x_4:
[----:B------:R-:W-:-:S00]  /*26f0*/  BRA `(.L_x_4) ;  /* 0xfffffffc00fc7947 */ /* 0x000fc0000383ffff */
[----:B------:R-:W-:-:S00]  /*2700*/  NOP ;  /* 0x0000000000007918 */ /* 0x000fc00000000000 */
[----:B------:R-:W-:-:S00]  /*2710*/  NOP ;  /* 0x0000000000007918 */ /* 0x000fc00000000000 */
[----:B------:R-:W-:-:S00]  /*2720*/  NOP ;  /* 0x0000000000007918 */ /* 0x000fc00000000000 */
[----:B------:R-:W-:-:S00]  /*2730*/  NOP ;  /* 0x0000000000007918 */ /* 0x000fc00000000000 */
[----:B------:R-:W-:-:S00]  /*2740*/  NOP ;  /* 0x0000000000007918 */ /* 0x000fc00000000000 */
[----:B------:R-:W-:-:S00]  /*2750*/  NOP ;  /* 0x0000000000007918 */ /* 0x000fc00000000000 */
[----:B------:R-:W-:-:S00]  /*2760*/  NOP ;  /* 0x0000000000007918 */ /* 0x000fc00000000000 */
[----:B------:R-:W-:-:S00]  /*2770*/  NOP ;  /* 0x0000000000007918 */ /* 0x000fc00000000000 */
.L_x_5:


//--------------------- .nv.shared.reserved.0     --------------------------
	.section	.nv.shared.reserved.0,"aw",@nobits
	.weak		__nv_reservedSMEM_offset_0_alias
	.size		__nv_reservedSMEM_offset_0_alias, 0, 64
	.other		__nv_reservedSMEM_offset_0_alias,@"STO_CUDA_RESERVED_SHARED STV_DEFAULT"
__nv_reservedSMEM_offset_0_alias:
	.zero		0
	.zero		64


//--------------------- .nv.constant0._Z13keccak_kernelPhS_S_PmPi --------------------------
	.section	.nv.constant0._Z13keccak_kernelPhS_S_PmPi,"a",@progbits
	.sectionflags	@""
	.align	4
.nv.constant0._Z13keccak_kernelPhS_S_PmPi:
	.zero		936


//--------------------- SYMBOLS --------------------------

	.type		.nv.reservedSmem.offset0,@object
	.size		.nv.reservedSmem.offset0,0x4
